	.target	sm_90a

	.elftype	@"ET_EXEC"


//--------------------- .note.nv.tkinfo           --------------------------
	.section	.note.nv.tkinfo,"",@"SHT_NOTE"
	.sectionflags	@"SHF_NOTE_NV_TKINFO"
	.tkinfo
        /*0018*/ 	.word	0x00000002
        /*0030*/ 	.string	""
        /*0030*/ 	.string	"ptxas"
        /*0030*/ 	.string	"Cuda compilation tools, release 13.0, V13.0.88"
        /*0030*/ 	.string	"Build cuda_13.0.r13.0/compiler.36424714_0"
        /*0030*/ 	.string	"-arch sm_90a -m 64 "



//--------------------- .note.nv.cuinfo           --------------------------
	.section	.note.nv.cuinfo,"",@"SHT_NOTE"
	.sectionflags	@"SHF_NOTE_NV_CUINFO"
        /*0018*/ 	.short	0x0002
        /*001a*/ 	.short	0x005a
        /*001c*/ 	.short	0x0082
	.zero		2


//--------------------- .nv.info                  --------------------------
	.section	.nv.info,"",@"SHT_CUDA_INFO"
	.align	4


	//----- nvinfo : EIATTR_REGCOUNT
	.align		4
        /*0000*/ 	.byte	0x04, 0x2f
        /*0002*/ 	.short	(.L_12 - .L_11)
	.align		4
.L_11:
        /*0004*/ 	.word	index@(_ZN7cutlass13device_kernelINS_4gemm6kernel13GemmUniversalIN4cute5tupleIJiiiiEEENS1_10collective13CollectiveMmaINS1_37MainloopSm90TmaGmmaWarpSpecializedFP8ILi9ENS5_IJNS4_1CILi2EEESB_NSA_ILi1EEEEEENS1_35KernelTmaWarpSpecializedCooperativeEEENS5_IJNSA_ILi128EEENSA_ILi256EEENSA_ILi64EEEEEENS_12float_e4m3_tENS5_IJlSC_lEEESK_SL_NS4_8TiledMMAINS4_8MMA_AtomIJNS4_4SM904GMMA31MMA_64x256x32_F32E4M3E4M3_SS_TNILNSP_7ScaleInE1ELSR_1EEEEEENS4_6LayoutINS5_IJSB_SC_SC_EEENS5_IJSC_NSA_ILi0EEESW_EEEEENS5_IJNS4_10UnderscoreESZ_SZ_EEEEENS4_23SM90_TMA_LOAD_MULTICASTENS4_14ComposedLayoutINS4_7SwizzleILi2ELi4ELi3EEENS4_18smem_ptr_flag_bitsILi8EEENSU_INS5_IJNSA_ILi8EEESI_EEENS5_IJSI_SC_EEEEEEEvNS4_8identityES12_S1C_vS1D_EENS_8epilogue10collective6detail29Sm90TmaWarpSpecializedAdapterINS1G_15DefaultEpilogueISK_SL_SL_NS1F_6thread17LinearCombinationISK_Li1EffLNS1K_9ScaleType4KindE0ELNS_15FloatRoundStyleE2ESK_EENS1_15EpilogueDefaultEEEEEvvEEEEvNT_6ParamsE)
        /*0008*/ 	.word	0x000000a8


	//----- nvinfo : EIATTR_FRAME_SIZE
	.align		4
.L_12:
        /*000c*/ 	.byte	0x04, 0x11
        /*000e*/ 	.short	(.L_14 - .L_13)
	.align		4
.L_13:
        /*0010*/ 	.word	index@(_ZN7cutlass13device_kernelINS_4gemm6kernel13GemmUniversalIN4cute5tupleIJiiiiEEENS1_10collective13CollectiveMmaINS1_37MainloopSm90TmaGmmaWarpSpecializedFP8ILi9ENS5_IJNS4_1CILi2EEESB_NSA_ILi1EEEEEENS1_35KernelTmaWarpSpecializedCooperativeEEENS5_IJNSA_ILi128EEENSA_ILi256EEENSA_ILi64EEEEEENS_12float_e4m3_tENS5_IJlSC_lEEESK_SL_NS4_8TiledMMAINS4_8MMA_AtomIJNS4_4SM904GMMA31MMA_64x256x32_F32E4M3E4M3_SS_TNILNSP_7ScaleInE1ELSR_1EEEEEENS4_6LayoutINS5_IJSB_SC_SC_EEENS5_IJSC_NSA_ILi0EEESW_EEEEENS5_IJNS4_10UnderscoreESZ_SZ_EEEEENS4_23SM90_TMA_LOAD_MULTICASTENS4_14ComposedLayoutINS4_7SwizzleILi2ELi4ELi3EEENS4_18smem_ptr_flag_bitsILi8EEENSU_INS5_IJNSA_ILi8EEESI_EEENS5_IJSI_SC_EEEEEEEvNS4_8identityES12_S1C_vS1D_EENS_8epilogue10collective6detail29Sm90TmaWarpSpecializedAdapterINS1G_15DefaultEpilogueISK_SL_SL_NS1F_6thread17LinearCombinationISK_Li1EffLNS1K_9ScaleType4KindE0ELNS_15FloatRoundStyleE2ESK_EENS1_15EpilogueDefaultEEEEEvvEEEEvNT_6ParamsE)
        /*0014*/ 	.word	0x00000108


	//----- nvinfo : EIATTR_MIN_STACK_SIZE
	.align		4
.L_14:
        /*0018*/ 	.byte	0x04, 0x12
        /*001a*/ 	.short	(.L_16 - .L_15)
	.align		4
.L_15:
        /*001c*/ 	.word	index@(_ZN7cutlass13device_kernelINS_4gemm6kernel13GemmUniversalIN4cute5tupleIJiiiiEEENS1_10collective13CollectiveMmaINS1_37MainloopSm90TmaGmmaWarpSpecializedFP8ILi9ENS5_IJNS4_1CILi2EEESB_NSA_ILi1EEEEEENS1_35KernelTmaWarpSpecializedCooperativeEEENS5_IJNSA_ILi128EEENSA_ILi256EEENSA_ILi64EEEEEENS_12float_e4m3_tENS5_IJlSC_lEEESK_SL_NS4_8TiledMMAINS4_8MMA_AtomIJNS4_4SM904GMMA31MMA_64x256x32_F32E4M3E4M3_SS_TNILNSP_7ScaleInE1ELSR_1EEEEEENS4_6LayoutINS5_IJSB_SC_SC_EEENS5_IJSC_NSA_ILi0EEESW_EEEEENS5_IJNS4_10UnderscoreESZ_SZ_EEEEENS4_23SM90_TMA_LOAD_MULTICASTENS4_14ComposedLayoutINS4_7SwizzleILi2ELi4ELi3EEENS4_18smem_ptr_flag_bitsILi8EEENSU_INS5_IJNSA_ILi8EEESI_EEENS5_IJSI_SC_EEEEEEEvNS4_8identityES12_S1C_vS1D_EENS_8epilogue10collective6detail29Sm90TmaWarpSpecializedAdapterINS1G_15DefaultEpilogueISK_SL_SL_NS1F_6thread17LinearCombinationISK_Li1EffLNS1K_9ScaleType4KindE0ELNS_15FloatRoundStyleE2ESK_EENS1_15EpilogueDefaultEEEEEvvEEEEvNT_6ParamsE)
        /*0020*/ 	.word	0x00000108
.L_16:


//--------------------- .nv.compat                --------------------------
	.section	.nv.compat,"",@"SHT_CUDA_COMPAT_INFO"
	.align	4
        /*0000*/ 	.byte	0x02, 0x09, 0x01, 0x00, 0x02, 0x02, 0x04, 0x00, 0x02, 0x05, 0x05, 0x00, 0x03, 0x07, 0x01, 0x01
        /*0010*/ 	.byte	0x02, 0x03, 0x01, 0x00, 0x02, 0x06, 0x01, 0x00, 0x04, 0x0b, 0x08, 0x00, 0x00, 0x00, 0x00, 0x00
        /*0020*/ 	.byte	0x00, 0x00, 0x00, 0x00


//--------------------- .nv.info._ZN7cutlass13device_kernelINS_4gemm6kernel13GemmUniversalIN4cute5tupleIJiiiiEEENS1_10collective13CollectiveMmaINS1_37MainloopSm90TmaGmmaWarpSpecializedFP8ILi9ENS5_IJNS4_1CILi2EEESB_NSA_ILi1EEEEEENS1_35KernelTmaWarpSpecializedCooperativeEEENS5_IJNSA_ILi128EEENSA_ILi256EEENSA_ILi64EEEEEENS_12float_e4m3_tENS5_IJlSC_lEEESK_SL_NS4_8TiledMMAINS4_8MMA_AtomIJNS4_4SM904GMMA31MMA_64x256x32_F32E4M3E4M3_SS_TNILNSP_7ScaleInE1ELSR_1EEEEEENS4_6LayoutINS5_IJSB_SC_SC_EEENS5_IJSC_NSA_ILi0EEESW_EEEEENS5_IJNS4_10UnderscoreESZ_SZ_EEEEENS4_23SM90_TMA_LOAD_MULTICASTENS4_14ComposedLayoutINS4_7SwizzleILi2ELi4ELi3EEENS4_18smem_ptr_flag_bitsILi8EEENSU_INS5_IJNSA_ILi8EEESI_EEENS5_IJSI_SC_EEEEEEEvNS4_8identityES12_S1C_vS1D_EENS_8epilogue10collective6detail29Sm90TmaWarpSpecializedAdapterINS1G_15DefaultEpilogueISK_SL_SL_NS1F_6thread17LinearCombinationISK_Li1EffLNS1K_9ScaleType4KindE0ELNS_15FloatRoundStyleE2ESK_EENS1_15EpilogueDefaultEEEEEvvEEEEvNT_6ParamsE --------------------------
	.section	.nv.info._ZN7cutlass13device_kernelINS_4gemm6kernel13GemmUniversalIN4cute5tupleIJiiiiEEENS1_10collective13CollectiveMmaINS1_37MainloopSm90TmaGmmaWarpSpecializedFP8ILi9ENS5_IJNS4_1CILi2EEESB_NSA_ILi1EEEEEENS1_35KernelTmaWarpSpecializedCooperativeEEENS5_IJNSA_ILi128EEENSA_ILi256EEENSA_ILi64EEEEEENS_12float_e4m3_tENS5_IJlSC_lEEESK_SL_NS4_8TiledMMAINS4_8MMA_AtomIJNS4_4SM904GMMA31MMA_64x256x32_F32E4M3E4M3_SS_TNILNSP_7ScaleInE1ELSR_1EEEEEENS4_6LayoutINS5_IJSB_SC_SC_EEENS5_IJSC_NSA_ILi0EEESW_EEEEENS5_IJNS4_10UnderscoreESZ_SZ_EEEEENS4_23SM90_TMA_LOAD_MULTICASTENS4_14ComposedLayoutINS4_7SwizzleILi2ELi4ELi3EEENS4_18smem_ptr_flag_bitsILi8EEENSU_INS5_IJNSA_ILi8EEESI_EEENS5_IJSI_SC_EEEEEEEvNS4_8identityES12_S1C_vS1D_EENS_8epilogue10collective6detail29Sm90TmaWarpSpecializedAdapterINS1G_15DefaultEpilogueISK_SL_SL_NS1F_6thread17LinearCombinationISK_Li1EffLNS1K_9ScaleType4KindE0ELNS_15FloatRoundStyleE2ESK_EENS1_15EpilogueDefaultEEEEEvvEEEEvNT_6ParamsE,"",@"SHT_CUDA_INFO"
	.sectionflags	@""
	.align	4


	//----- nvinfo : EIATTR_CUDA_API_VERSION
	.align		4
        /*0000*/ 	.byte	0x04, 0x37
        /*0002*/ 	.short	(.L_18 - .L_17)
.L_17:
        /*0004*/ 	.word	0x00000082


	//----- nvinfo : EIATTR_KPARAM_INFO
	.align		4
.L_18:
        /*0008*/ 	.byte	0x04, 0x17
        /*000a*/ 	.short	(.L_20 - .L_19)
.L_19:
        /*000c*/ 	.word	0x00000000
        /*0010*/ 	.short	0x0000
        /*0012*/ 	.short	0x0070
        /*0014*/ 	.byte	0x00, 0xf0, 0x01, 0x10


	//----- nvinfo : EIATTR_SPARSE_MMA_MASK
	.align		4
.L_20:
        /*0018*/ 	.byte	0x03, 0x50
        /*001a*/ 	.short	0x0000


	//----- nvinfo : EIATTR_MAXREG_COUNT
	.align		4
        /*001c*/ 	.byte	0x03, 0x1b
        /*001e*/ 	.short	0x00a8


	//----- nvinfo : EIATTR_NUM_BARRIERS
	.align		4
        /*0020*/ 	.byte	0x02, 0x4c
        /*0022*/ 	.byte	0x01
	.zero		1


	//----- nvinfo : EIATTR_ANNOTATIONS
	.align		4
        /*0024*/ 	.byte	0x04, 0x55
        /*0026*/ 	.short	(.L_22 - .L_21)


	//   ....[0]....
.L_21:
        /*0028*/ 	.word	0x00000001
        /*002c*/ 	.byte	0xe0, 0x07, 0x00, 0x00, 0x01, 0x00, 0x00, 0x00, 0xd0, 0x08, 0x00, 0x00, 0x01, 0x00, 0x00, 0x00
        /* <DEDUP_REMOVED lines=198> */
        /*0c9c*/ 	.byte	0xe0, 0x07, 0x01, 0x00


	//----- nvinfo : EIATTR_MERCURY_ISA_VERSION
	.align		4
.L_22:
        /*0ca0*/ 	.byte	0x03, 0x5f
        /*0ca2*/ 	.short	0x0101


	//----- nvinfo : EIATTR_INT_WARP_WIDE_INSTR_OFFSETS
	.align		4
        /*0ca4*/ 	.byte	0x04, 0x31
        /*0ca6*/ 	.short	(.L_24 - .L_23)


	//   ....[0]....
.L_23:
        /*0ca8*/ 	.word	0x00000620


	//   ....[1]....
        /*0cac*/ 	.word	0x00000640


	//   ....[2]....
        /*0cb0*/ 	.word	0x000007b0


	//----- nvinfo : EIATTR_COOP_GROUP_MASK_REGIDS
	.align		4
.L_24:
        /*0cb4*/ 	.byte	0x04, 0x29
        /*0cb6*/ 	.short	(.L_26 - .L_25)


	//   ....[0]....
.L_25:
        /*0cb8*/ 	.word	0xffffffff


	//   ....[1]....
        /*0cbc*/ 	.word	0xffffffff


	//   ....[2]....
        /*0cc0*/ 	.word	0xffffffff


	//   ....[3]....
        /*0cc4*/ 	.word	0xffffffff


	//   ....[4]....
        /*0cc8*/ 	.word	0xffffffff


	//   ....[5]....
        /*0ccc*/ 	.word	0xffffffff


	//----- nvinfo : EIATTR_COOP_GROUP_INSTR_OFFSETS
	.align		4
.L_26:
        /*0cd0*/ 	.byte	0x04, 0x28
        /*0cd2*/ 	.short	(.L_28 - .L_27)


	//   ....[0]....
.L_27:
        /*0cd4*/ 	.word	0x00000070


	//   ....[1]....
        /*0cd8*/ 	.word	0x00000080


	//   ....[2]....
        /*0cdc*/ 	.word	0x000001a0


	//   ....[3]....
        /*0ce0*/ 	.word	0x00000490


	//   ....[4]....
        /*0ce4*/ 	.word	0x00000910


	//   ....[5]....
        /*0ce8*/ 	.word	0x00001690


	//----- nvinfo : EIATTR_REG_RECONFIG
	.align		4
.L_28:
        /*0cec*/ 	.byte	0x01, 0x54
	.zero		2


	//----- nvinfo : EIATTR_MBARRIER_INSTR_OFFSETS
	.align		4
        /*0cf0*/ 	.byte	0x04, 0x39
        /*0cf2*/ 	.short	(.L_30 - .L_29)


	//   ....[0]....
.L_29:
        /*0cf4*/ 	.word	0x00000340
        /*0cf8*/ 	.word	0x000000ff
        /*0cfc*/ 	.word	0x00000000
        /*0d00*/ 	.short	0x0100
        /*0d02*/ 	.byte	0x09
	.zero		1


	//   ....[1]....
        /*0d04*/ 	.word	0x00000350
        /*0d08*/ 	.word	0x000000ff
        /*0d0c*/ 	.word	0x00000048
        /*0d10*/ 	.short	0x0100
        /*0d12*/ 	.byte	0x09
	.zero		1


	//   ....[2]....
        /*0d14*/ 	.word	0x00000360
        /*0d18*/ 	.word	0x000000ff
        /*0d1c*/ 	.word	0x00000008
        /*0d20*/ 	.short	0x0100
        /*0d22*/ 	.byte	0x09
	.zero		1


	//   ....[3]....
        /*0d24*/ 	.word	0x00000370
        /*0d28*/ 	.word	0x000000ff
        /*0d2c*/ 	.word	0x00000050
        /*0d30*/ 	.short	0x0100
        /*0d32*/ 	.byte	0x09
	.zero		1


	//   ....[4]....
        /*0d34*/ 	.word	0x00000380
        /*0d38*/ 	.word	0x000000ff
        /*0d3c*/ 	.word	0x00000010
        /*0d40*/ 	.short	0x0100
        /*0d42*/ 	.byte	0x09
	.zero		1


	//   ....[5]....
        /*0d44*/ 	.word	0x00000390
        /*0d48*/ 	.word	0x000000ff
        /*0d4c*/ 	.word	0x00000058
        /*0d50*/ 	.short	0x0100
        /*0d52*/ 	.byte	0x09
	.zero		1


	//   ....[6]....
        /*0d54*/ 	.word	0x000003a0
        /*0d58*/ 	.word	0x000000ff
        /*0d5c*/ 	.word	0x00000018
        /*0d60*/ 	.short	0x0100
        /*0d62*/ 	.byte	0x09
	.zero		1


	//   ....[7]....
        /*0d64*/ 	.word	0x000003b0
        /*0d68*/ 	.word	0x000000ff
        /*0d6c*/ 	.word	0x00000060
        /*0d70*/ 	.short	0x0100
        /*0d72*/ 	.byte	0x09
	.zero		1


	//   ....[8]....
        /*0d74*/ 	.word	0x000003c0
        /*0d78*/ 	.word	0x000000ff
        /*0d7c*/ 	.word	0x00000020
        /*0d80*/ 	.short	0x0100
        /*0d82*/ 	.byte	0x09
	.zero		1


	//   ....[9]....
        /*0d84*/ 	.word	0x000003d0
        /*0d88*/ 	.word	0x000000ff
        /*0d8c*/ 	.word	0x00000068
        /*0d90*/ 	.short	0x0100
        /*0d92*/ 	.byte	0x09
	.zero		1


	//   ....[10]....
        /*0d94*/ 	.word	0x000003e0
        /*0d98*/ 	.word	0x000000ff
        /*0d9c*/ 	.word	0x00000028
        /*0da0*/ 	.short	0x0100
        /*0da2*/ 	.byte	0x09
	.zero		1


	//   ....[11]....
        /*0da4*/ 	.word	0x000003f0
        /*0da8*/ 	.word	0x000000ff
        /*0dac*/ 	.word	0x00000070
        /*0db0*/ 	.short	0x0100
        /*0db2*/ 	.byte	0x09
	.zero		1


	//   ....[12]....
        /*0db4*/ 	.word	0x00000400
        /*0db8*/ 	.word	0x000000ff
        /*0dbc*/ 	.word	0x00000030
        /*0dc0*/ 	.short	0x0100
        /*0dc2*/ 	.byte	0x09
	.zero		1


	//   ....[13]....
        /*0dc4*/ 	.word	0x00000410
        /*0dc8*/ 	.word	0x000000ff
        /*0dcc*/ 	.word	0x00000078
        /*0dd0*/ 	.short	0x0100
        /*0dd2*/ 	.byte	0x09
	.zero		1


	//   ....[14]....
        /*0dd4*/ 	.word	0x00000420
        /*0dd8*/ 	.word	0x000000ff
        /*0ddc*/ 	.word	0x00000038
        /*0de0*/ 	.short	0x0100
        /*0de2*/ 	.byte	0x09
	.zero		1


	//   ....[15]....
        /*0de4*/ 	.word	0x00000430
        /*0de8*/ 	.word	0x000000ff
        /*0dec*/ 	.word	0x00000080
        /*0df0*/ 	.short	0x0100
        /*0df2*/ 	.byte	0x09
	.zero		1


	//   ....[16]....
        /*0df4*/ 	.word	0x00000440
        /*0df8*/ 	.word	0x000000ff
        /*0dfc*/ 	.word	0x00000040
        /*0e00*/ 	.short	0x0100
        /*0e02*/ 	.byte	0x09
	.zero		1


	//   ....[17]....
        /*0e04*/ 	.word	0x00000450
        /*0e08*/ 	.word	0x000000ff
        /*0e0c*/ 	.word	0x00000088
        /*0e10*/ 	.short	0x0100
        /*0e12*/ 	.byte	0x09
	.zero		1


	//   ....[18]....
        /*0e14*/ 	.word	0x00000840
        /*0e18*/ 	.word	0x000000ff
        /*0e1c*/ 	.word	0x000000a0
        /*0e20*/ 	.short	0x0100
        /*0e22*/ 	.byte	0x06
	.zero		1


	//   ....[19]....
        /*0e24*/ 	.word	0x000008b0
        /*0e28*/ 	.word	0x000000ff
        /*0e2c*/ 	.word	0x000000a8
        /*0e30*/ 	.short	0x0100
        /*0e32*/ 	.byte	0x06
	.zero		1


	//   ....[20]....
        /*0e34*/ 	.word	0x00001ea0
        /*0e38*/ 	.word	0x000000ff
        /*0e3c*/ 	.word	0x00000000
        /*0e40*/ 	.short	0x010a
        /*0e42*/ 	.byte	0x06
	.zero		1


	//   ....[21]....
        /*0e44*/ 	.word	0x00001ee0
        /*0e48*/ 	.word	0x000000ff
        /*0e4c*/ 	.word	0x00000000
        /*0e50*/ 	.short	0x010a
        /*0e52*/ 	.byte	0x06
	.zero		1


	//   ....[22]....
        /*0e54*/ 	.word	0x000030f0
        /*0e58*/ 	.word	0x000000ff
        /*0e5c*/ 	.word	0x00000000
        /*0e60*/ 	.short	0x010a
        /*0e62*/ 	.byte	0x09
	.zero		1


	//   ....[23]....
        /*0e64*/ 	.word	0x00003130
        /*0e68*/ 	.word	0x000000ff
        /*0e6c*/ 	.word	0x00000000
        /*0e70*/ 	.short	0x010a
        /*0e72*/ 	.byte	0x09
	.zero		1


	//   ....[24]....
        /*0e74*/ 	.word	0x000041c0
        /*0e78*/ 	.word	0x000000e5
        /*0e7c*/ 	.word	0x00000000
        /*0e80*/ 	.short	0x0101
        /*0e82*/ 	.byte	0x3f
	.zero		1


	//   ....[25]....
        /*0e84*/ 	.word	0x000053e0
        /*0e88*/ 	.word	0x00000018
        /*0e8c*/ 	.word	0x00000000
        /*0e90*/ 	.short	0x0101
        /*0e92*/ 	.byte	0x3f
	.zero		1


	//   ....[26]....
        /*0e94*/ 	.word	0x0000f6f0
        /*0e98*/ 	.word	0x0000000b
        /*0e9c*/ 	.word	0x00000048
        /*0ea0*/ 	.short	0x010a
        /*0ea2*/ 	.byte	0x3f
	.zero		1


	//   ....[27]....
        /*0ea4*/ 	.word	0x0000fae0
        /*0ea8*/ 	.word	0x00000004
        /*0eac*/ 	.word	0x000000a8
        /*0eb0*/ 	.short	0x0101
        /*0eb2*/ 	.byte	0x3f
	.zero		1


	//   ....[28]....
        /*0eb4*/ 	.word	0x00010260
        /*0eb8*/ 	.word	0x00000007
        /*0ebc*/ 	.word	0x00000000
        /*0ec0*/ 	.short	0x010a
        /*0ec2*/ 	.byte	0x3f
	.zero		1


	//   ....[29]....
        /*0ec4*/ 	.word	0x000102e0
        /*0ec8*/ 	.word	0x00000009
        /*0ecc*/ 	.word	0x00000000
        /*0ed0*/ 	.short	0x010a
        /*0ed2*/ 	.byte	0x3f
	.zero		1


	//   ....[30]....
        /*0ed4*/ 	.word	0x00010370
        /*0ed8*/ 	.word	0x00000006
        /*0edc*/ 	.word	0x00000000
        /*0ee0*/ 	.short	0x010a
        /*0ee2*/ 	.byte	0x3f
	.zero		1


	//   ....[31]....
        /*0ee4*/ 	.word	0x00010400
        /*0ee8*/ 	.word	0x00000009
        /*0eec*/ 	.word	0x00000000
        /*0ef0*/ 	.short	0x010a
        /*0ef2*/ 	.byte	0x3f
	.zero		1


	//   ....[32]....
        /*0ef4*/ 	.word	0x00010490
        /*0ef8*/ 	.word	0x00000006
        /*0efc*/ 	.word	0x00000000
        /*0f00*/ 	.short	0x010a
        /*0f02*/ 	.byte	0x3f
	.zero		1


	//   ....[33]....
        /*0f04*/ 	.word	0x00010520
        /*0f08*/ 	.word	0x00000009
        /*0f0c*/ 	.word	0x00000000
        /*0f10*/ 	.short	0x010a
        /*0f12*/ 	.byte	0x3f
	.zero		1


	//   ....[34]....
        /*0f14*/ 	.word	0x000105b0
        /*0f18*/ 	.word	0x00000006
        /*0f1c*/ 	.word	0x00000000
        /*0f20*/ 	.short	0x010a
        /*0f22*/ 	.byte	0x3f
	.zero		1


	//   ....[35]....
        /*0f24*/ 	.word	0x00010640
        /*0f28*/ 	.word	0x00000009
        /*0f2c*/ 	.word	0x00000000
        /*0f30*/ 	.short	0x010a
        /*0f32*/ 	.byte	0x3f
	.zero		1


	//   ....[36]....
        /*0f34*/ 	.word	0x000106d0
        /*0f38*/ 	.word	0x00000003
        /*0f3c*/ 	.word	0x00000000
        /*0f40*/ 	.short	0x010a
        /*0f42*/ 	.byte	0x3f
	.zero		1


	//   ....[37]....
        /*0f44*/ 	.word	0x00010740
        /*0f48*/ 	.word	0x00000003
        /*0f4c*/ 	.word	0x00000000
        /*0f50*/ 	.short	0x010a
        /*0f52*/ 	.byte	0x3f
	.zero		1


	//   ....[38]....
        /*0f54*/ 	.word	0x000107b0
        /*0f58*/ 	.word	0x00000000
        /*0f5c*/ 	.word	0x00000000
        /*0f60*/ 	.short	0x010a
        /*0f62*/ 	.byte	0x3f
	.zero		1


	//   ....[39]....
        /*0f64*/ 	.word	0x00010890
        /*0f68*/ 	.word	0x0000000b
        /*0f6c*/ 	.word	0x00000048
        /*0f70*/ 	.short	0x010a
        /*0f72*/ 	.byte	0x3f
	.zero		1


	//   ....[40]....
        /*0f74*/ 	.word	0x00010960
        /*0f78*/ 	.word	0x00000007
        /*0f7c*/ 	.word	0x00000000
        /*0f80*/ 	.short	0x010a
        /*0f82*/ 	.byte	0x3f
	.zero		1


	//   ....[41]....
        /*0f84*/ 	.word	0x000109b0
        /*0f88*/ 	.word	0x00000009
        /*0f8c*/ 	.word	0x00000000
        /*0f90*/ 	.short	0x010a
        /*0f92*/ 	.byte	0x3f
	.zero		1


	//   ....[42]....
        /*0f94*/ 	.word	0x00010a00
        /*0f98*/ 	.word	0x00000006
        /*0f9c*/ 	.word	0x00000000
        /*0fa0*/ 	.short	0x010a
        /*0fa2*/ 	.byte	0x3f
	.zero		1


	//   ....[43]....
        /*0fa4*/ 	.word	0x00010a50
        /*0fa8*/ 	.word	0x00000009
        /*0fac*/ 	.word	0x00000000
        /*0fb0*/ 	.short	0x010a
        /*0fb2*/ 	.byte	0x3f
	.zero		1


	//   ....[44]....
        /*0fb4*/ 	.word	0x00010aa0
        /*0fb8*/ 	.word	0x00000006
        /*0fbc*/ 	.word	0x00000000
        /*0fc0*/ 	.short	0x010a
        /*0fc2*/ 	.byte	0x3f
	.zero		1


	//   ....[45]....
        /*0fc4*/ 	.word	0x00010af0
        /*0fc8*/ 	.word	0x00000009
        /*0fcc*/ 	.word	0x00000000
        /*0fd0*/ 	.short	0x010a
        /*0fd2*/ 	.byte	0x3f
	.zero		1


	//   ....[46]....
        /*0fd4*/ 	.word	0x00010b40
        /*0fd8*/ 	.word	0x00000006
        /*0fdc*/ 	.word	0x00000000
        /*0fe0*/ 	.short	0x010a
        /*0fe2*/ 	.byte	0x3f
	.zero		1


	//   ....[47]....
        /*0fe4*/ 	.word	0x00010b90
        /*0fe8*/ 	.word	0x00000009
        /*0fec*/ 	.word	0x00000000
        /*0ff0*/ 	.short	0x010a
        /*0ff2*/ 	.byte	0x3f
	.zero		1


	//----- nvinfo : EIATTR_NUM_MBARRIERS
	.align		4
.L_30:
        /*0ff4*/ 	.byte	0x03, 0x38
        /*0ff6*/ 	.short	0x0014


	//----- nvinfo : EIATTR_EXIT_INSTR_OFFSETS
	.align		4
        /*0ff8*/ 	.byte	0x04, 0x1c
        /*0ffa*/ 	.short	(.L_32 - .L_31)


	//   ....[0]....
.L_31:
        /*0ffc*/ 	.word	0x00000aa0


	//   ....[1]....
        /*1000*/ 	.word	0x00001330


	//   ....[2]....
        /*1004*/ 	.word	0x0000ed00


	//   ....[3]....
        /*1008*/ 	.word	0x0000f290


	//   ....[4]....
        /*100c*/ 	.word	0x00010720


	//----- nvinfo : EIATTR_MAX_THREADS
	.align		4
.L_32:
        /*1010*/ 	.byte	0x04, 0x05
        /*1012*/ 	.short	(.L_34 - .L_33)
.L_33:
        /*1014*/ 	.word	0x00000180
        /*1018*/ 	.word	0x00000001
        /*101c*/ 	.word	0x00000001


	//----- nvinfo : EIATTR_CRS_STACK_SIZE
	.align		4
.L_34:
        /*1020*/ 	.byte	0x04, 0x1e
        /*1022*/ 	.short	(.L_36 - .L_35)
.L_35:
        /*1024*/ 	.word	0x00000000


	//----- nvinfo : EIATTR_CBANK_PARAM_SIZE
	.align		4
.L_36:
        /*1028*/ 	.byte	0x03, 0x19
        /*102a*/ 	.short	0x0470


	//----- nvinfo : EIATTR_PARAM_CBANK
	.align		4
        /*102c*/ 	.byte	0x04, 0x0a
        /*102e*/ 	.short	(.L_38 - .L_37)
	.align		4
.L_37:
        /*1030*/ 	.word	index@(.nv.constant0._ZN7cutlass13device_kernelINS_4gemm6kernel13GemmUniversalIN4cute5tupleIJiiiiEEENS1_10collective13CollectiveMmaINS1_37MainloopSm90TmaGmmaWarpSpecializedFP8ILi9ENS5_IJNS4_1CILi2EEESB_NSA_ILi1EEEEEENS1_35KernelTmaWarpSpecializedCooperativeEEENS5_IJNSA_ILi128EEENSA_ILi256EEENSA_ILi64EEEEEENS_12float_e4m3_tENS5_IJlSC_lEEESK_SL_NS4_8TiledMMAINS4_8MMA_AtomIJNS4_4SM904GMMA31MMA_64x256x32_F32E4M3E4M3_SS_TNILNSP_7ScaleInE1ELSR_1EEEEEENS4_6LayoutINS5_IJSB_SC_SC_EEENS5_IJSC_NSA_ILi0EEESW_EEEEENS5_IJNS4_10UnderscoreESZ_SZ_EEEEENS4_23SM90_TMA_LOAD_MULTICASTENS4_14ComposedLayoutINS4_7SwizzleILi2ELi4ELi3EEENS4_18smem_ptr_flag_bitsILi8EEENSU_INS5_IJNSA_ILi8EEESI_EEENS5_IJSI_SC_EEEEEEEvNS4_8identityES12_S1C_vS1D_EENS_8epilogue10collective6detail29Sm90TmaWarpSpecializedAdapterINS1G_15DefaultEpilogueISK_SL_SL_NS1F_6thread17LinearCombinationISK_Li1EffLNS1K_9ScaleType4KindE0ELNS_15FloatRoundStyleE2ESK_EENS1_15EpilogueDefaultEEEEEvvEEEEvNT_6ParamsE)
        /*1034*/ 	.short	0x0210
        /*1036*/ 	.short	0x0470


	//----- nvinfo : EIATTR_SW_WAR
	.align		4
.L_38:
        /*1038*/ 	.byte	0x04, 0x36
        /*103a*/ 	.short	(.L_40 - .L_39)
.L_39:
        /*103c*/ 	.word	0x00000008
.L_40:


//--------------------- .nv.callgraph             --------------------------
	.section	.nv.callgraph,"",@"SHT_CUDA_CALLGRAPH"
	.align	4
	.sectionentsize	8
	.align		4
        /*0000*/ 	.word	0x00000000
	.align		4
        /*0004*/ 	.word	0xffffffff
	.align		4
        /*0008*/ 	.word	0x00000000
	.align		4
        /*000c*/ 	.word	0xfffffffe
	.align		4
        /*0010*/ 	.word	0x00000000
	.align		4
        /*0014*/ 	.word	0xfffffffd
	.align		4
        /*0018*/ 	.word	0x00000000
	.align		4
        /*001c*/ 	.word	0xfffffffc


//--------------------- .nv.constant4             --------------------------
	.section	.nv.constant4,"a",@progbits
	.align	8
	.align		8
.nv.constant4:
        /*0000*/ 	.dword	_ZN39_INTERNAL_4a9e3f83_4_k_cu_997c6e2d_50374cuda3std3__45__cpo5beginE
	.align		8
        /*0008*/ 	.dword	_ZN39_INTERNAL_4a9e3f83_4_k_cu_997c6e2d_50374cuda3std3__45__cpo3endE
	.align		8
        /*0010*/ 	.dword	_ZN39_INTERNAL_4a9e3f83_4_k_cu_997c6e2d_50374cuda3std3__45__cpo6cbeginE
	.align		8
        /*0018*/ 	.dword	_ZN39_INTERNAL_4a9e3f83_4_k_cu_997c6e2d_50374cuda3std3__45__cpo4cendE
	.align		8
        /*0020*/ 	.dword	_ZN39_INTERNAL_4a9e3f83_4_k_cu_997c6e2d_50374cuda3std3__441_GLOBAL__N__4a9e3f83_4_k_cu_997c6e2d_50376ignoreE
	.align		8
        /*0028*/ 	.dword	_ZN39_INTERNAL_4a9e3f83_4_k_cu_997c6e2d_50374cuda3std3__419piecewise_constructE
	.align		8
        /*0030*/ 	.dword	_ZN39_INTERNAL_4a9e3f83_4_k_cu_997c6e2d_50374cuda3std3__48in_placeE
	.align		8
        /*0038*/ 	.dword	_ZN39_INTERNAL_4a9e3f83_4_k_cu_997c6e2d_50374cuda3std6ranges3__45__cpo4swapE
	.align		8
        /*0040*/ 	.dword	_ZN39_INTERNAL_4a9e3f83_4_k_cu_997c6e2d_50374cuda3std6ranges3__45__cpo9iter_moveE
	.align		8
        /*0048*/ 	.dword	_ZN39_INTERNAL_4a9e3f83_4_k_cu_997c6e2d_50374cute7productE
	.align		8
        /*0050*/ 	.dword	_ZN39_INTERNAL_4a9e3f83_4_k_cu_997c6e2d_50374cute1_E


//--------------------- .text._ZN7cutlass13device_kernelINS_4gemm6kernel13GemmUniversalIN4cute5tupleIJiiiiEEENS1_10collective13CollectiveMmaINS1_37MainloopSm90TmaGmmaWarpSpecializedFP8ILi9ENS5_IJNS4_1CILi2EEESB_NSA_ILi1EEEEEENS1_35KernelTmaWarpSpecializedCooperativeEEENS5_IJNSA_ILi128EEENSA_ILi256EEENSA_ILi64EEEEEENS_12float_e4m3_tENS5_IJlSC_lEEESK_SL_NS4_8TiledMMAINS4_8MMA_AtomIJNS4_4SM904GMMA31MMA_64x256x32_F32E4M3E4M3_SS_TNILNSP_7ScaleInE1ELSR_1EEEEEENS4_6LayoutINS5_IJSB_SC_SC_EEENS5_IJSC_NSA_ILi0EEESW_EEEEENS5_IJNS4_10UnderscoreESZ_SZ_EEEEENS4_23SM90_TMA_LOAD_MULTICASTENS4_14ComposedLayoutINS4_7SwizzleILi2ELi4ELi3EEENS4_18smem_ptr_flag_bitsILi8EEENSU_INS5_IJNSA_ILi8EEESI_EEENS5_IJSI_SC_EEEEEEEvNS4_8identityES12_S1C_vS1D_EENS_8epilogue10collective6detail29Sm90TmaWarpSpecializedAdapterINS1G_15DefaultEpilogueISK_SL_SL_NS1F_6thread17LinearCombinationISK_Li1EffLNS1K_9ScaleType4KindE0ELNS_15FloatRoundStyleE2ESK_EENS1_15EpilogueDefaultEEEEEvvEEEEvNT_6ParamsE --------------------------
	.section	.text._ZN7cutlass13device_kernelINS_4gemm6kernel13GemmUniversalIN4cute5tupleIJiiiiEEENS1_10collective13CollectiveMmaINS1_37MainloopSm90TmaGmmaWarpSpecializedFP8ILi9ENS5_IJNS4_1CILi2EEESB_NSA_ILi1EEEEEENS1_35KernelTmaWarpSpecializedCooperativeEEENS5_IJNSA_ILi128EEENSA_ILi256EEENSA_ILi64EEEEEENS_12float_e4m3_tENS5_IJlSC_lEEESK_SL_NS4_8TiledMMAINS4_8MMA_AtomIJNS4_4SM904GMMA31MMA_64x256x32_F32E4M3E4M3_SS_TNILNSP_7ScaleInE1ELSR_1EEEEEENS4_6LayoutINS5_IJSB_SC_SC_EEENS5_IJSC_NSA_ILi0EEESW_EEEEENS5_IJNS4_10UnderscoreESZ_SZ_EEEEENS4_23SM90_TMA_LOAD_MULTICASTENS4_14ComposedLayoutINS4_7SwizzleILi2ELi4ELi3EEENS4_18smem_ptr_flag_bitsILi8EEENSU_INS5_IJNSA_ILi8EEESI_EEENS5_IJSI_SC_EEEEEEEvNS4_8identityES12_S1C_vS1D_EENS_8epilogue10collective6detail29Sm90TmaWarpSpecializedAdapterINS1G_15DefaultEpilogueISK_SL_SL_NS1F_6thread17LinearCombinationISK_Li1EffLNS1K_9ScaleType4KindE0ELNS_15FloatRoundStyleE2ESK_EENS1_15EpilogueDefaultEEEEEvvEEEEvNT_6ParamsE,"ax",@progbits
	.align	128
.text._ZN7cutlass13device_kernelINS_4gemm6kernel13GemmUniversalIN4cute5tupleIJiiiiEEENS1_10collective13CollectiveMmaINS1_37MainloopSm90TmaGmmaWarpSpecializedFP8ILi9ENS5_IJNS4_1CILi2EEESB_NSA_ILi1EEEEEENS1_35KernelTmaWarpSpecializedCooperativeEEENS5_IJNSA_ILi128EEENSA_ILi256EEENSA_ILi64EEEEEENS_12float_e4m3_tENS5_IJlSC_lEEESK_SL_NS4_8TiledMMAINS4_8MMA_AtomIJNS4_4SM904GMMA31MMA_64x256x32_F32E4M3E4M3_SS_TNILNSP_7ScaleInE1ELSR_1EEEEEENS4_6LayoutINS5_IJSB_SC_SC_EEENS5_IJSC_NSA_ILi0EEESW_EEEEENS5_IJNS4_10UnderscoreESZ_SZ_EEEEENS4_23SM90_TMA_LOAD_MULTICASTENS4_14ComposedLayoutINS4_7SwizzleILi2ELi4ELi3EEENS4_18smem_ptr_flag_bitsILi8EEENSU_INS5_IJNSA_ILi8EEESI_EEENS5_IJSI_SC_EEEEEEEvNS4_8identityES12_S1C_vS1D_EENS_8epilogue10collective6detail29Sm90TmaWarpSpecializedAdapterINS1G_15DefaultEpilogueISK_SL_SL_NS1F_6thread17LinearCombinationISK_Li1EffLNS1K_9ScaleType4KindE0ELNS_15FloatRoundStyleE2ESK_EENS1_15EpilogueDefaultEEEEEvvEEEEvNT_6ParamsE:
        .type           _ZN7cutlass13device_kernelINS_4gemm6kernel13GemmUniversalIN4cute5tupleIJiiiiEEENS1_10collective13CollectiveMmaINS1_37MainloopSm90TmaGmmaWarpSpecializedFP8ILi9ENS5_IJNS4_1CILi2EEESB_NSA_ILi1EEEEEENS1_35KernelTmaWarpSpecializedCooperativeEEENS5_IJNSA_ILi128EEENSA_ILi256EEENSA_ILi64EEEEEENS_12float_e4m3_tENS5_IJlSC_lEEESK_SL_NS4_8TiledMMAINS4_8MMA_AtomIJNS4_4SM904GMMA31MMA_64x256x32_F32E4M3E4M3_SS_TNILNSP_7ScaleInE1ELSR_1EEEEEENS4_6LayoutINS5_IJSB_SC_SC_EEENS5_IJSC_NSA_ILi0EEESW_EEEEENS5_IJNS4_10UnderscoreESZ_SZ_EEEEENS4_23SM90_TMA_LOAD_MULTICASTENS4_14ComposedLayoutINS4_7SwizzleILi2ELi4ELi3EEENS4_18smem_ptr_flag_bitsILi8EEENSU_INS5_IJNSA_ILi8EEESI_EEENS5_IJSI_SC_EEEEEEEvNS4_8identityES12_S1C_vS1D_EENS_8epilogue10collective6detail29Sm90TmaWarpSpecializedAdapterINS1G_15DefaultEpilogueISK_SL_SL_NS1F_6thread17LinearCombinationISK_Li1EffLNS1K_9ScaleType4KindE0ELNS_15FloatRoundStyleE2ESK_EENS1_15EpilogueDefaultEEEEEvvEEEEvNT_6ParamsE,@function
        .size           _ZN7cutlass13device_kernelINS_4gemm6kernel13GemmUniversalIN4cute5tupleIJiiiiEEENS1_10collective13CollectiveMmaINS1_37MainloopSm90TmaGmmaWarpSpecializedFP8ILi9ENS5_IJNS4_1CILi2EEESB_NSA_ILi1EEEEEENS1_35KernelTmaWarpSpecializedCooperativeEEENS5_IJNSA_ILi128EEENSA_ILi256EEENSA_ILi64EEEEEENS_12float_e4m3_tENS5_IJlSC_lEEESK_SL_NS4_8TiledMMAINS4_8MMA_AtomIJNS4_4SM904GMMA31MMA_64x256x32_F32E4M3E4M3_SS_TNILNSP_7ScaleInE1ELSR_1EEEEEENS4_6LayoutINS5_IJSB_SC_SC_EEENS5_IJSC_NSA_ILi0EEESW_EEEEENS5_IJNS4_10UnderscoreESZ_SZ_EEEEENS4_23SM90_TMA_LOAD_MULTICASTENS4_14ComposedLayoutINS4_7SwizzleILi2ELi4ELi3EEENS4_18smem_ptr_flag_bitsILi8EEENSU_INS5_IJNSA_ILi8EEESI_EEENS5_IJSI_SC_EEEEEEEvNS4_8identityES12_S1C_vS1D_EENS_8epilogue10collective6detail29Sm90TmaWarpSpecializedAdapterINS1G_15DefaultEpilogueISK_SL_SL_NS1F_6thread17LinearCombinationISK_Li1EffLNS1K_9ScaleType4KindE0ELNS_15FloatRoundStyleE2ESK_EENS1_15EpilogueDefaultEEEEEvvEEEEvNT_6ParamsE,(.L_x_345 - _ZN7cutlass13device_kernelINS_4gemm6kernel13GemmUniversalIN4cute5tupleIJiiiiEEENS1_10collective13CollectiveMmaINS1_37MainloopSm90TmaGmmaWarpSpecializedFP8ILi9ENS5_IJNS4_1CILi2EEESB_NSA_ILi1EEEEEENS1_35KernelTmaWarpSpecializedCooperativeEEENS5_IJNSA_ILi128EEENSA_ILi256EEENSA_ILi64EEEEEENS_12float_e4m3_tENS5_IJlSC_lEEESK_SL_NS4_8TiledMMAINS4_8MMA_AtomIJNS4_4SM904GMMA31MMA_64x256x32_F32E4M3E4M3_SS_TNILNSP_7ScaleInE1ELSR_1EEEEEENS4_6LayoutINS5_IJSB_SC_SC_EEENS5_IJSC_NSA_ILi0EEESW_EEEEENS5_IJNS4_10UnderscoreESZ_SZ_EEEEENS4_23SM90_TMA_LOAD_MULTICASTENS4_14ComposedLayoutINS4_7SwizzleILi2ELi4ELi3EEENS4_18smem_ptr_flag_bitsILi8EEENSU_INS5_IJNSA_ILi8EEESI_EEENS5_IJSI_SC_EEEEEEEvNS4_8identityES12_S1C_vS1D_EENS_8epilogue10collective6detail29Sm90TmaWarpSpecializedAdapterINS1G_15DefaultEpilogueISK_SL_SL_NS1F_6thread17LinearCombinationISK_Li1EffLNS1K_9ScaleType4KindE0ELNS_15FloatRoundStyleE2ESK_EENS1_15EpilogueDefaultEEEEEvvEEEEvNT_6ParamsE)
        .other          _ZN7cutlass13device_kernelINS_4gemm6kernel13GemmUniversalIN4cute5tupleIJiiiiEEENS1_10collective13CollectiveMmaINS1_37MainloopSm90TmaGmmaWarpSpecializedFP8ILi9ENS5_IJNS4_1CILi2EEESB_NSA_ILi1EEEEEENS1_35KernelTmaWarpSpecializedCooperativeEEENS5_IJNSA_ILi128EEENSA_ILi256EEENSA_ILi64EEEEEENS_12float_e4m3_tENS5_IJlSC_lEEESK_SL_NS4_8TiledMMAINS4_8MMA_AtomIJNS4_4SM904GMMA31MMA_64x256x32_F32E4M3E4M3_SS_TNILNSP_7ScaleInE1ELSR_1EEEEEENS4_6LayoutINS5_IJSB_SC_SC_EEENS5_IJSC_NSA_ILi0EEESW_EEEEENS5_IJNS4_10UnderscoreESZ_SZ_EEEEENS4_23SM90_TMA_LOAD_MULTICASTENS4_14ComposedLayoutINS4_7SwizzleILi2ELi4ELi3EEENS4_18smem_ptr_flag_bitsILi8EEENSU_INS5_IJNSA_ILi8EEESI_EEENS5_IJSI_SC_EEEEEEEvNS4_8identityES12_S1C_vS1D_EENS_8epilogue10collective6detail29Sm90TmaWarpSpecializedAdapterINS1G_15DefaultEpilogueISK_SL_SL_NS1F_6thread17LinearCombinationISK_Li1EffLNS1K_9ScaleType4KindE0ELNS_15FloatRoundStyleE2ESK_EENS1_15EpilogueDefaultEEEEEvvEEEEvNT_6ParamsE,@"STO_CUDA_ENTRY STV_DEFAULT"
_ZN7cutlass13device_kernelINS_4gemm6kernel13GemmUniversalIN4cute5tupleIJiiiiEEENS1_10collective13CollectiveMmaINS1_37MainloopSm90TmaGmmaWarpSpecializedFP8ILi9ENS5_IJNS4_1CILi2EEESB_NSA_ILi1EEEEEENS1_35KernelTmaWarpSpecializedCooperativeEEENS5_IJNSA_ILi128EEENSA_ILi256EEENSA_ILi64EEEEEENS_12float_e4m3_tENS5_IJlSC_lEEESK_SL_NS4_8TiledMMAINS4_8MMA_AtomIJNS4_4SM904GMMA31MMA_64x256x32_F32E4M3E4M3_SS_TNILNSP_7ScaleInE1ELSR_1EEEEEENS4_6LayoutINS5_IJSB_SC_SC_EEENS5_IJSC_NSA_ILi0EEESW_EEEEENS5_IJNS4_10UnderscoreESZ_SZ_EEEEENS4_23SM90_TMA_LOAD_MULTICASTENS4_14ComposedLayoutINS4_7SwizzleILi2ELi4ELi3EEENS4_18smem_ptr_flag_bitsILi8EEENSU_INS5_IJNSA_ILi8EEESI_EEENS5_IJSI_SC_EEEEEEEvNS4_8identityES12_S1C_vS1D_EENS_8epilogue10collective6detail29Sm90TmaWarpSpecializedAdapterINS1G_15DefaultEpilogueISK_SL_SL_NS1F_6thread17LinearCombinationISK_Li1EffLNS1K_9ScaleType4KindE0ELNS_15FloatRoundStyleE2ESK_EENS1_15EpilogueDefaultEEEEEvvEEEEvNT_6ParamsE:
[----:B------:R-:W0:Y:S02]  /*0000*/  LDC R1, c[0x0][0x28] ;  /* 0x00000a00ff017b82 */ /* 0x000e240000000800 */
[----:B0-----:R-:W-:Y:S01]  /*0010*/  VIADD R1, R1, 0xfffffef8 ;  /* 0xfffffef801017836 */ /* 0x001fe20000000000 */
[----:B------:R-:W0:Y:S01]  /*0020*/  S2R R4, SR_TID.X ;  /* 0x0000000000047919 */ /* 0x000e220000002100 */
[----:B------:R-:W-:Y:S01]  /*0030*/  ELECT P0, URZ, PT ;  /* 0x00000000003f782f */ /* 0x000fe20003800000 */
[----:B------:R-:W-:Y:S01]  /*0040*/  BSSY B0, `(.L_x_0) ;  /* 0x0000015000007945 */ /* 0x000fe20003800000 */
[--C-:B0-----:R-:W-:Y:S02]  /*0050*/  SHF.R.U32.HI R0, RZ, 0x5, R4.reuse ;  /* 0x00000005ff007819 */ /* 0x101fe40000011604 */
[----:B------:R-:W-:-:S03]  /*0060*/  SHF.R.U32.HI R2, RZ, 0x7, R4 ;  /* 0x00000007ff027819 */ /* 0x000fc60000011604 */
[----:B------:R-:W0:Y:S04]  /*0070*/  SHFL.IDX PT, R3, R0, RZ, 0x1f ;  /* 0x00001fff00037589 */ /* 0x000e2800000e0000 */
[----:B------:R-:W1:Y:S01]  /*0080*/  SHFL.IDX PT, R2, R2, RZ, 0x1f ;  /* 0x00001fff02027589 */ /* 0x000e6200000e0000 */
[----:B0-----:R-:W-:Y:S02]  /*0090*/  R2UR UR4, R3 ;  /* 0x00000000030472ca */ /* 0x001fe400000e0000 */
[----:B-1----:R-:W-:-:S11]  /*00a0*/  R2UR UR6, R2 ;  /* 0x00000000020672ca */ /* 0x002fd600000e0000 */
[----:B------:R-:W-:Y:S02]  /*00b0*/  USHF.R.S32.HI UR5, URZ, 0x1f, UR4 ;  /* 0x0000001f3f057899 */ /* 0x000fe40008011404 */
[----:B------:R-:W-:Y:S02]  /*00c0*/  ISETP.NE.OR P0, PT, RZ, UR4, !P0 ;  /* 0x00000004ff007c0c */ /* 0x000fe4000c705670 */
[----:B------:R-:W-:-:S04]  /*00d0*/  ULEA.HI UR5, UR5, UR4, URZ, 0x2 ;  /* 0x0000000405057291 */ /* 0x000fc8000f8f103f */
[----:B------:R-:W-:-:S04]  /*00e0*/  ULOP3.LUT UR5, UR5, 0xfffffffc, URZ, 0xc0, !UPT ;  /* 0xfffffffc05057892 */ /* 0x000fc8000f8ec03f */
[----:B------:R-:W-:-:S03]  /*00f0*/  UIADD3 UR8, UR4, -UR5, URZ ;  /* 0x8000000504087290 */ /* 0x000fc6000fffe03f */
[----:B------:R-:W-:Y:S09]  /*0100*/  @P0 BRA `(.L_x_1) ;  /* 0x0000000000200947 */ /* 0x000ff20003800000 */
[----:B------:R-:W-:Y:S02]  /*0110*/  ULDC.64 UR4, c[0x0][0x198] ;  /* 0x0000660000047ab9 */ /* 0x000fe40000000a00 */
[----:B------:R-:W-:Y:S02]  /*0120*/  UIADD3 UR10, UP0, UR4, 0xf0, URZ ;  /* 0x000000f0040a7890 */ /* 0x000fe4000ff1e03f */
[----:B------:R-:W-:Y:S02]  /*0130*/  UIADD3 UR4, UP1, UR4, 0x1f0, URZ ;  /* 0x000001f004047890 */ /* 0x000fe4000ff3e03f */
[----:B------:R-:W-:Y:S02]  /*0140*/  UIADD3.X UR11, URZ, UR5, URZ, UP0, !UPT ;  /* 0x000000053f0b7290 */ /* 0x000fe400087fe43f */
[----:B------:R-:W-:-:S07]  /*0150*/  UIADD3.X UR5, URZ, UR5, URZ, UP1, !UPT ;  /* 0x000000053f057290 */ /* 0x000fce0008ffe43f */
[----:B------:R0:W-:Y:S02]  /*0160*/  UTMACCTL.PF [UR10] ;  /* 0x000000000a0079b9 */ /* 0x0001e40008040000 */
[----:B------:R0:W-:Y:S02]  /*0170*/  UTMACCTL.PF [UR4] ;  /* 0x00000000040079b9 */ /* 0x0001e40008040000 */
[----:B0-----:R-:W-:Y:S01]  /*0180*/  NOP ;  /* 0x0000000000007918 */ /* 0x001fe20000000000 */
.L_x_1:
[----:B------:R-:W-:Y:S05]  /*0190*/  BSYNC B0 ;  /* 0x0000000000007941 */ /* 0x000fea0003800000 */
.L_x_0:
[----:B------:R-:W0:Y:S01]  /*01a0*/  SHFL.IDX PT, R3, R0, RZ, 0x1f ;  /* 0x00001fff00037589 */ /* 0x000e2200000e0000 */
[----:B------:R-:W-:Y:S01]  /*01b0*/  UISETP.NE.AND UP0, UPT, UR8, 0x3, UPT ;  /* 0x000000030800788c */ /* 0x000fe2000bf05270 */
[----:B------:R-:W-:Y:S01]  /*01c0*/  ISETP.NE.AND P1, PT, RZ, UR6, PT ;  /* 0x00000006ff007c0c */ /* 0x000fe2000bf25270 */
[----:B------:R-:W-:Y:S02]  /*01d0*/  UIADD3 UR10, UR6, -0x1, URZ ;  /* 0xffffffff060a7890 */ /* 0x000fe4000fffe03f */
[----:B------:R-:W-:Y:S02]  /*01e0*/  UISETP.EQ.OR UP0, UPT, UR8, URZ, !UP0 ;  /* 0x0000003f0800728c */ /* 0x000fe4000c702670 */
[----:B------:R-:W-:Y:S02]  /*01f0*/  UISETP.GE.U32.AND UP1, UPT, UR10, 0x2, UPT ;  /* 0x000000020a00788c */ /* 0x000fe4000bf26070 */
[----:B------:R-:W-:-:S04]  /*0200*/  UISETP.EQ.AND UP0, UPT, UR6, URZ, UP0 ;  /* 0x0000003f0600728c */ /* 0x000fc80008702270 */
[----:B------:R-:W-:-:S04]  /*0210*/  USEL UR13, URZ, 0x1, !UP0 ;  /* 0x000000013f0d7887 */ /* 0x000fc8000c000000 */
[----:B------:R-:W-:Y:S01]  /*0220*/  USEL UR13, UR13, 0x2, UP1 ;  /* 0x000000020d0d7887 */ /* 0x000fe20008800000 */
[----:B0-----:R-:W-:-:S13]  /*0230*/  ISETP.NE.AND P0, PT, R3, RZ, PT ;  /* 0x000000ff0300720c */ /* 0x001fda0003f05270 */
[----:B------:R-:W-:Y:S05]  /*0240*/  @P0 BRA `(.L_x_2) ;  /* 0x00000000008c0947 */ /* 0x000fea0003800000 */
[----:B------:R-:W-:Y:S01]  /*0250*/  ELECT P0, URZ, PT ;  /* 0x00000000003f782f */ /* 0x000fe20003800000 */
[----:B------:R-:W-:-:S12]  /*0260*/  BSSY B0, `(.L_x_2) ;  /* 0x0000021000007945 */ /* 0x000fd80003800000 */
[----:B------:R-:W-:Y:S05]  /*0270*/  @!P0 BRA `(.L_x_3) ;  /* 0x00000000007c8947 */ /* 0x000fea0003800000 */
[----:B------:R-:W0:Y:S01]  /*0280*/  S2UR UR9, SR_CgaCtaId ;  /* 0x00000000000979c3 */ /* 0x000e220000008800 */
[----:B------:R-:W-:Y:S01]  /*0290*/  UMOV UR4, 0x400 ;  /* 0x0000040000047882 */ /* 0x000fe20000000000 */
[----:B------:R-:W-:Y:S01]  /*02a0*/  UMOV UR5, 0x1 ;  /* 0x0000000100057882 */ /* 0x000fe20000000000 */
[----:B------:R-:W-:Y:S02]  /*02b0*/  UMOV UR6, 0x6 ;  /* 0x0000000600067882 */ /* 0x000fe40000000000 */
[----:B------:R-:W-:-:S04]  /*02c0*/  UIADD3 UR6, -UR6, 0x100000, URZ ;  /* 0x0010000006067890 */ /* 0x000fc8000fffe13f */
[----:B------:R-:W-:Y:S02]  /*02d0*/  USHF.L.U32 UR7, UR6, 0xb, URZ ;  /* 0x0000000b06077899 */ /* 0x000fe4000800063f */
[----:B------:R-:W-:Y:S02]  /*02e0*/  USHF.L.U32 UR6, UR6, 0x1, URZ ;  /* 0x0000000106067899 */ /* 0x000fe4000800063f */
[----:B0-----:R-:W-:Y:S02]  /*02f0*/  ULEA UR9, UR9, UR4, 0x18 ;  /* 0x0000000409097291 */ /* 0x001fe4000f8ec03f */
[----:B------:R-:W-:-:S04]  /*0300*/  UIADD3 UR4, -UR5, 0x100000, URZ ;  /* 0x0010000005047890 */ /* 0x000fc8000fffe13f */
[----:B------:R-:W-:Y:S02]  /*0310*/  USHF.L.U32 UR5, UR4, 0xb, URZ ;  /* 0x0000000b04057899 */ /* 0x000fe4000800063f */
[----:B------:R-:W-:Y:S01]  /*0320*/  USHF.L.U32 UR4, UR4, 0x1, URZ ;  /* 0x0000000104047899 */ /* 0x000fe2000800063f */
[----:B------:R-:W0:Y:S11]  /*0330*/  FENCE.VIEW.ASYNC.S ;  /* 0x00000000000073c6 */ /* 0x000e360000000000 */
[----:B0-----:R0:W1:Y:S01]  /*0340*/  SYNCS.EXCH.64 URZ, [UR9], UR4 ;  /* 0x00000004093f75b2 */ /* 0x0010620008000100 */
[----:B------:R0:W2:Y:S01]  /*0350*/  SYNCS.EXCH.64 URZ, [UR9+0x48], UR6 ;  /* 0x00004806093f75b2 */ /* 0x0000a20008000100 */
[----:B------:R0:W3:Y:S01]  /*0360*/  SYNCS.EXCH.64 URZ, [UR9+0x8], UR4 ;  /* 0x00000804093f75b2 */ /* 0x0000e20008000100 */
[----:B------:R0:W4:Y:S01]  /*0370*/  SYNCS.EXCH.64 URZ, [UR9+0x50], UR6 ;  /* 0x00005006093f75b2 */ /* 0x0001220008000100 */
[----:B------:R0:W0:Y:S01]  /*0380*/  SYNCS.EXCH.64 URZ, [UR9+0x10], UR4 ;  /* 0x00001004093f75b2 */ /* 0x0000220008000100 */
        /* <DEDUP_REMOVED lines=13> */
[----:B------:R-:W-:Y:S01]  /*0460*/  NOP ;  /* 0x0000000000007918 */ /* 0x000fe20000000000 */
.L_x_3:
[----:B0-----:R-:W-:Y:S05]  /*0470*/  BSYNC B0 ;  /* 0x0000000000007941 */ /* 0x001fea0003800000 */
.L_x_2:
[----:B------:R-:W-:Y:S01]  /*0480*/  SHF.R.S32.HI R2, RZ, 0x1f, R4 ;  /* 0x0000001fff027819 */ /* 0x000fe20000011404 */
[----:B------:R-:W0:Y:S01]  /*0490*/  SHFL.IDX PT, R0, R0, RZ, 0x1f ;  /* 0x00001fff00007589 */ /* 0x000e2200000e0000 */
[----:B------:R-:W5:Y:S01]  /*04a0*/  S2UR UR9, SR_CTAID.X ;  /* 0x00000000000979c3 */ /* 0x000f620000002500 */
[----:B------:R-:W-:Y:S02]  /*04b0*/  ELECT P0, URZ, PT ;  /* 0x00000000003f782f */ /* 0x000fe40003800000 */
[----:B------:R-:W-:Y:S01]  /*04c0*/  LEA.HI R2, R2, R4, RZ, 0x7 ;  /* 0x0000000402027211 */ /* 0x000fe200078f38ff */
[----:B------:R-:W-:Y:S01]  /*04d0*/  ULDC UR4, c[0x0][0x150] ;  /* 0x0000540000047ab9 */ /* 0x000fe20000000800 */
[----:B------:R-:W-:Y:S01]  /*04e0*/  SHF.R.S32.HI R6, RZ, 0x1f, R3 ;  /* 0x0000001fff067819 */ /* 0x000fe20000011403 */
[----:B------:R-:W-:Y:S01]  /*04f0*/  NOP ;  /* 0x0000000000007918 */ /* 0x000fe20000000000 */
[----:B------:R-:W-:Y:S01]  /*0500*/  LOP3.LUT R2, R2, 0xffffff80, RZ, 0xc0, !PT ;  /* 0xffffff8002027812 */ /* 0x000fe200078ec0ff */
[----:B------:R-:W-:Y:S01]  /*0510*/  NOP ;  /* 0x0000000000007918 */ /* 0x000fe20000000000 */
[----:B------:R-:W-:Y:S01]  /*0520*/  LEA.HI R6, R6, R3, RZ, 0x2 ;  /* 0x0000000306067211 */ /* 0x000fe200078f10ff */
[----:B------:R-:W1:Y:S02]  /*0530*/  LDC R8, c[0x0][0x144] ;  /* 0x00005100ff087b82 */ /* 0x000e640000000800 */
[----:B------:R-:W-:Y:S01]  /*0540*/  IMAD.IADD R4, R4, 0x1, -R2 ;  /* 0x0000000104047824 */ /* 0x000fe200078e0a02 */
[----:B------:R-:W-:Y:S01]  /*0550*/  LOP3.LUT R6, R6, 0x3ffffffc, RZ, 0xc0, !PT ;  /* 0x3ffffffc06067812 */ /* 0x000fe200078ec0ff */
[----:B------:R-:W2:Y:S03]  /*0560*/  S2R R2, SR_CTAID.Y ;  /* 0x0000000000027919 */ /* 0x000ea60000002600 */
[----:B------:R-:W-:Y:S01]  /*0570*/  SHF.R.S32.HI R5, RZ, 0x1f, R4 ;  /* 0x0000001fff057819 */ /* 0x000fe20000011404 */
[----:B------:R-:W-:Y:S01]  /*0580*/  IMAD.IADD R6, R3, 0x1, -R6 ;  /* 0x0000000103067824 */ /* 0x000fe200078e0a06 */
[----:B------:R-:W3:Y:S02]  /*0590*/  LDC R11, c[0x0][0x148] ;  /* 0x00005200ff0b7b82 */ /* 0x000ee40000000800 */
[----:B------:R-:W-:-:S02]  /*05a0*/  LEA.HI R5, R5, R4, RZ, 0x3 ;  /* 0x0000000405057211 */ /* 0x000fc400078f18ff */
[----:B0-----:R-:W-:Y:S02]  /*05b0*/  ISETP.NE.OR P0, PT, R0, RZ, !P0 ;  /* 0x000000ff0000720c */ /* 0x001fe40004705670 */
[--C-:B------:R-:W-:Y:S02]  /*05c0*/  SHF.R.S32.HI R0, RZ, 0x3, R5.reuse ;  /* 0x00000003ff007819 */ /* 0x100fe40000011405 */
[----:B------:R-:W-:Y:S02]  /*05d0*/  SHF.R.S32.HI R5, RZ, 0x1f, R5 ;  /* 0x0000001fff057819 */ /* 0x000fe40000011405 */
[----:B-----5:R-:W-:Y:S02]  /*05e0*/  I2FP.F32.U32 R7, UR9 ;  /* 0x0000000900077c45 */ /* 0x020fe40008201000 */
[----:B------:R-:W-:-:S03]  /*05f0*/  LEA.HI R5, R5, R0, RZ, 0x2 ;  /* 0x0000000005057211 */ /* 0x000fc600078f10ff */
[----:B------:R-:W-:Y:S01]  /*0600*/  FMUL R7, R7, UR4 ;  /* 0x0000000407077c20 */ /* 0x000fe20008400000 */
[----:B------:R-:W-:Y:S01]  /*0610*/  LOP3.LUT R5, R5, 0xfffffffc, RZ, 0xc0, !PT ;  /* 0xfffffffc05057812 */ /* 0x000fe200078ec0ff */
[----:B------:R-:W-:Y:S01]  /*0620*/  VOTEU.ALL UP0, P0 ;  /* 0x00000000003f7886 */ /* 0x000fe20000000000 */
[----:B------:R-:W-:Y:S01]  /*0630*/  ULDC UR4, c[0x0][0x154] ;  /* 0x0000550000047ab9 */ /* 0x000fe20000000800 */
[----:B------:R-:W-:Y:S02]  /*0640*/  VOTEU.ALL UP1, P0 ;  /* 0x00000000003f7886 */ /* 0x000fe40000020000 */
[----:B------:R-:W0:Y:S01]  /*0650*/  F2I.U32.TRUNC.NTZ R7, R7 ;  /* 0x0000000700077305 */ /* 0x000e22000020f000 */
[----:B------:R-:W-:Y:S01]  /*0660*/  IMAD.IADD R5, R0, 0x1, -R5 ;  /* 0x0000000100057824 */ /* 0x000fe200078e0a05 */
[----:B------:R-:W5:Y:S01]  /*0670*/  @!UP0 S2UR UR7, SR_CgaCtaId ;  /* 0x00000000000789c3 */ /* 0x000f620000008800 */
[----:B------:R-:W-:Y:S02]  /*0680*/  @!UP0 UMOV UR6, 0x400 ;  /* 0x0000040000068882 */ /* 0x000fe40000000000 */
[----:B------:R-:W-:Y:S01]  /*0690*/  IMAD R5, R6, 0x4, R5 ;  /* 0x0000000406057824 */ /* 0x000fe200078e0205 */
[----:B--2---:R-:W-:-:S04]  /*06a0*/  I2FP.F32.U32 R9, R2 ;  /* 0x0000000200097245 */ /* 0x004fc80000201000 */
[----:B------:R-:W-:Y:S01]  /*06b0*/  LEA.HI R0, R5, R5, RZ, 0x1 ;  /* 0x0000000505007211 */ /* 0x000fe200078f08ff */
[----:B------:R-:W-:Y:S01]  /*06c0*/  FMUL R9, R9, UR4 ;  /* 0x0000000409097c20 */ /* 0x000fe20008400000 */
[----:B------:R-:W-:Y:S02]  /*06d0*/  UMOV UR4, 0x20 ;  /* 0x0000002000047882 */ /* 0x000fe40000000000 */
[----:B------:R-:W-:Y:S01]  /*06e0*/  LOP3.LUT R6, R0, 0xfffffffe, RZ, 0xc0, !PT ;  /* 0xfffffffe00067812 */ /* 0x000fe200078ec0ff */
[----:B0-----:R-:W-:Y:S01]  /*06f0*/  IMAD.MOV R13, RZ, RZ, -R7 ;  /* 0x000000ffff0d7224 */ /* 0x001fe200078e0a07 */
[----:B------:R-:W-:-:S04]  /*0700*/  @!UP0 UIADD3 UR4, -UR4, 0x100000, URZ ;  /* 0x0010000004048890 */ /* 0x000fc8000fffe13f */
[----:B------:R-:W-:Y:S02]  /*0710*/  @!UP0 USHF.L.U32 UR5, UR4, 0xb, URZ ;  /* 0x0000000b04058899 */ /* 0x000fe4000800063f */
[----:B------:R-:W-:Y:S01]  /*0720*/  @!UP0 USHF.L.U32 UR4, UR4, 0x1, URZ ;  /* 0x0000000104048899 */ /* 0x000fe2000800063f */
[----:B------:R-:W0:Y:S01]  /*0730*/  F2I.U32.TRUNC.NTZ R9, R9 ;  /* 0x0000000900097305 */ /* 0x000e22000020f000 */
[----:B-1----:R-:W-:Y:S02]  /*0740*/  IMAD R0, R8, R13, UR9 ;  /* 0x0000000908007e24 */ /* 0x002fe4000f8e020d */
[C---:B------:R-:W-:Y:S02]  /*0750*/  IMAD.IADD R7, R5.reuse, 0x1, -R6 ;  /* 0x0000000105077824 */ /* 0x040fe400078e0a06 */
[----:B------:R-:W-:-:S03]  /*0760*/  IMAD.SHL.U32 R6, R5, 0x4, RZ ;  /* 0x0000000405067824 */ /* 0x000fc600078e00ff */
[----:B------:R-:W-:Y:S01]  /*0770*/  ISETP.NE.AND P2, PT, R7, R0, PT ;  /* 0x000000000700720c */ /* 0x000fe20003f45270 */
[----:B-----5:R-:W-:Y:S01]  /*0780*/  @!UP0 ULEA UR6, UR7, UR6, 0x18 ;  /* 0x0000000607068291 */ /* 0x020fe2000f8ec03f */
[----:B------:R-:W-:Y:S01]  /*0790*/  LOP3.LUT R10, R5, 0xc, R6, 0x78, !PT ;  /* 0x0000000c050a7812 */ /* 0x000fe200078e7806 */
[----:B------:R-:W1:Y:S01]  /*07a0*/  LDC R7, c[0x0][0x140] ;  /* 0x00005000ff077b82 */ /* 0x000e620000000800 */
[----:B------:R-:W-:Y:S01]  /*07b0*/  VOTEU.ALL UP0, P0 ;  /* 0x00000000003f7886 */ /* 0x000fe20000000000 */
[----:B------:R-:W-:Y:S01]  /*07c0*/  LOP3.LUT P0, RZ, R4, 0x7, RZ, 0xc0, !PT ;  /* 0x0000000704ff7812 */ /* 0x000fe2000780c0ff */
[----:B0-----:R-:W-:Y:S01]  /*07d0*/  IMAD.MOV R12, RZ, RZ, -R9 ;  /* 0x000000ffff0c7224 */ /* 0x001fe200078e0a09 */
[----:B------:R0:W-:Y:S01]  /*07e0*/  STL [R1+0x7c], R10 ;  /* 0x00007c0a01007387 */ /* 0x0001e20000100800 */
[----:B------:R-:W-:Y:S01]  /*07f0*/  IMAD.MOV.U32 R4, RZ, RZ, 0x1 ;  /* 0x00000001ff047424 */ /* 0x000fe200078e00ff */
[----:B------:R-:W-:Y:S01]  /*0800*/  ISETP.LT.U32.AND P0, PT, R10, 0x4, !P0 ;  /* 0x000000040a00780c */ /* 0x000fe20004701070 */
[----:B---3--:R-:W-:-:S03]  /*0810*/  IMAD R6, R11, R12, R2 ;  /* 0x0000000c0b067224 */ /* 0x008fc600078e0202 */
[----:B------:R-:W-:Y:S01]  /*0820*/  @P2 LEA.HI R5, R10, R10, RZ, 0x1 ;  /* 0x0000000a0a052211 */ /* 0x000fe200078f08ff */
[----:B------:R-:W2:Y:S02]  /*0830*/  FENCE.VIEW.ASYNC.S ;  /* 0x00000000000073c6 */ /* 0x000ea40000000000 */
[----:B--2---:R0:W2:Y:S01]  /*0840*/  @!UP0 SYNCS.EXCH.64 URZ, [UR6+0xa0], UR4 ;  /* 0x0000a004063f85b2 */ /* 0x0040a20008000100 */
[----:B------:R-:W-:-:S04]  /*0850*/  @P2 SHF.R.S32.HI R5, RZ, 0x1, R5 ;  /* 0x00000001ff052819 */ /* 0x000fc80000011405 */
[----:B------:R-:W-:Y:S02]  /*0860*/  @P2 ISETP.NE.AND P3, PT, R5, R6, PT ;  /* 0x000000060500220c */ /* 0x000fe40003f65270 */
[----:B------:R-:W-:Y:S02]  /*0870*/  SEL R5, RZ, 0x1, !P0 ;  /* 0x00000001ff057807 */ /* 0x000fe40004000000 */
[----:B------:R-:W-:Y:S02]  /*0880*/  @P2 SEL R4, RZ, 0x1, P3 ;  /* 0x00000001ff042807 */ /* 0x000fe40001800000 */
[----:B-1----:R-:W-:Y:S02]  /*0890*/  ISETP.EQ.U32.AND P4, PT, R7, 0x1, PT ;  /* 0x000000010700780c */ /* 0x002fe40003f82070 */
[----:B------:R-:W-:Y:S01]  /*08a0*/  LOP3.LUT R4, R4, R5, RZ, 0xc0, !PT ;  /* 0x0000000504047212 */ /* 0x000fe200078ec0ff */
[----:B------:R0:W1:Y:S01]  /*08b0*/  @!UP1 SYNCS.EXCH.64 URZ, [UR6+0xa8], UR4 ;  /* 0x0000a804063f95b2 */ /* 0x0000620008000100 */
[----:B------:R-:W-:-:S03]  /*08c0*/  NOP ;  /* 0x0000000000007918 */ /* 0x000fc60000000000 */
[----:B------:R0:W-:Y:S06]  /*08d0*/  STL [R1+0x78], R4 ;  /* 0x0000780401007387 */ /* 0x0001ec0000100800 */
[----:B--2---:R-:W-:Y:S05]  /*08e0*/  @!P4 BRA `(.L_x_4) ;  /* 0x000000000008c947 */ /* 0x004fea0003800000 */
[----:B-1--4-:R-:W-:Y:S01]  /*08f0*/  UCGABAR_ARV ;  /* 0x00000000000079c7 */ /* 0x012fe20008000000 */
[----:B------:R-:W-:Y:S05]  /*0900*/  BRA `(.L_x_5) ;  /* 0x0000000000047947 */ /* 0x000fea0003800000 */
.L_x_4:
[----:B-1--4-:R-:W-:Y:S01]  /*0910*/  NOP ;  /* 0x0000000000007918 */ /* 0x012fe20000000000 */
.L_x_5:
[----:B------:R-:W1:Y:S01]  /*0920*/  LDC R3, c[0x0][0x65c] ;  /* 0x00019700ff037b82 */ /* 0x000e620000000800 */
[----:B0-----:R-:W-:Y:S02]  /*0930*/  IMAD.U32 R4, RZ, RZ, UR9 ;  /* 0x00000009ff047e24 */ /* 0x001fe4000f8e00ff */
[----:B------:R-:W-:Y:S01]  /*0940*/  IMAD.MOV.U32 R5, RZ, RZ, RZ ;  /* 0x000000ffff057224 */ /* 0x000fe200078e00ff */
[----:B-1----:R-:W-:-:S13]  /*0950*/  ISETP.NE.AND P2, PT, R3, 0x1, PT ;  /* 0x000000010300780c */ /* 0x002fda0003f45270 */
[----:B------:R-:W0:Y:S01]  /*0960*/  @P2 LDC R7, c[0x0][0x10] ;  /* 0x00000400ff072b82 */ /* 0x000e220000000800 */
[----:B------:R-:W-:Y:S02]  /*0970*/  @P2 IMAD.MOV.U32 R3, RZ, RZ, RZ ;  /* 0x000000ffff032224 */ /* 0x000fe400078e00ff */
[----:B------:R-:W-:-:S05]  /*0980*/  @P2 IMAD.MOV.U32 R13, RZ, RZ, RZ ;  /* 0x000000ffff0d2224 */ /* 0x000fca00078e00ff */
[----:B------:R-:W1:Y:S01]  /*0990*/  @!P2 LDC R9, c[0x0][0xc] ;  /* 0x00000300ff09ab82 */ /* 0x000e620000000800 */
[----:B0-----:R-:W-:-:S04]  /*09a0*/  @P2 IMAD.WIDE.U32 R6, R7, UR9, R2 ;  /* 0x0000000907062c25 */ /* 0x001fc8000f8e0002 */
[----:B------:R-:W-:Y:S02]  /*09b0*/  @P2 IMAD.MOV.U32 R19, RZ, RZ, R6 ;  /* 0x000000ffff132224 */ /* 0x000fe400078e0006 */
[----:B------:R-:W-:Y:S02]  /*09c0*/  @P2 IMAD.IADD R23, R7, 0x1, R13 ;  /* 0x0000000107172824 */ /* 0x000fe400078e020d */
[----:B-1----:R-:W-:-:S04]  /*09d0*/  @!P2 IMAD.WIDE.U32 R4, R2, R9, R4 ;  /* 0x000000090204a225 */ /* 0x002fc800078e0004 */
[----:B------:R-:W-:Y:S02]  /*09e0*/  @!P2 IMAD.MOV.U32 R19, RZ, RZ, R4 ;  /* 0x000000ffff13a224 */ /* 0x000fe400078e0004 */
[----:B------:R-:W-:-:S03]  /*09f0*/  @!P2 IMAD.MOV.U32 R23, RZ, RZ, R5 ;  /* 0x000000ffff17a224 */ /* 0x000fc600078e0005 */
[----:B------:R0:W-:Y:S04]  /*0a00*/  STL [R1+0x84], R19 ;  /* 0x0000841301007387 */ /* 0x0001e80000100800 */
[----:B------:R0:W-:Y:S01]  /*0a10*/  STL [R1+0x80], R23 ;  /* 0x0000801701007387 */ /* 0x0001e20000100800 */
[----:B------:R-:W-:Y:S05]  /*0a20*/  @!P4 BRA `(.L_x_6) ;  /* 0x00000000000cc947 */ /* 0x000fea0003800000 */
[----:B------:R-:W-:Y:S01]  /*0a30*/  UCGABAR_WAIT ;  /* 0x0000000000007dc7 */ /* 0x000fe20008000000 */
[----:B------:R-:W-:Y:S01]  /*0a40*/  CCTL.IVALL ;  /* 0x00000000ff00798f */ /* 0x000fe20002000000 */
[----:B------:R-:W-:Y:S05]  /*0a50*/  BRA `(.L_x_7) ;  /* 0x0000000000047947 */ /* 0x000fea0003800000 */
.L_x_6:
[----:B------:R-:W-:Y:S06]  /*0a60*/  BAR.SYNC.DEFER_BLOCKING 0x0 ;  /* 0x0000000000007b1d */ /* 0x000fec0000010000 */
.L_x_7:
[----:B------:R-:W-:Y:S05]  /*0a70*/  @!P1 BRA `(.L_x_8) ;  /* 0x000000e000a49947 */ /* 0x000fea0003800000 */
[----:B------:R-:W-:-:S06]  /*0a80*/  UISETP.GT.U32.AND UP0, UPT, UR10, 0x1, UPT ;  /* 0x000000010a00788c */ /* 0x000fcc000bf04070 */
[----:B------:R-:W-:-:S13]  /*0a90*/  PLOP3.LUT P0, PT, PT, PT, UP0, 0x80, 0x0 ;  /* 0x000000000000781c */ /* 0x000fda0003f0f008 */
[----:B------:R-:W-:Y:S05]  /*0aa0*/  @P0 EXIT ;  /* 0x000000000000094d */ /* 0x000fea0003800000 */
[----:B------:R-:W-:Y:S01]  /*0ab0*/  IMAD.MOV.U32 R6, RZ, RZ, -0x1 ;  /* 0xffffffffff067424 */ /* 0x000fe200078e00ff */
[----:B------:R-:W-:Y:S01]  /*0ac0*/  ULDC.64 UR4, c[0x0][0x650] ;  /* 0x0001940000047ab9 */ /* 0x000fe20000000a00 */
[----:B------:R-:W-:Y:S01]  /*0ad0*/  IMAD.MOV.U32 R5, RZ, RZ, -0x1 ;  /* 0xffffffffff057424 */ /* 0x000fe200078e00ff */
[----:B------:R-:W-:Y:S01]  /*0ae0*/  ISETP.GE.U32.AND P0, PT, R19, UR4, PT ;  /* 0x0000000413007c0c */ /* 0x000fe2000bf06070 */
[----:B------:R-:W-:Y:S01]  /*0af0*/  UMOV UR22, 0xffffffff ;  /* 0xffffffff00167882 */ /* 0x000fe20000000000 */
[----:B------:R1:W-:Y:S01]  /*0b00*/  STL [R1+0x8c], R6 ;  /* 0x00008c0601007387 */ /* 0x0003e20000100800 */
[----:B------:R-:W-:Y:S02]  /*0b10*/  PRMT R4, RZ, 0x7610, R4 ;  /* 0x00007610ff047816 */ /* 0x000fe40000000004 */
[----:B------:R-:W-:Y:S01]  /*0b20*/  ISETP.GE.U32.AND.EX P0, PT, R23, UR5, PT, P0 ;  /* 0x0000000517007c0c */ /* 0x000fe2000bf06100 */
[----:B------:R1:W-:-:S12]  /*0b30*/  STL [R1+0x88], R5 ;  /* 0x0000880501007387 */ /* 0x0003d80000100800 */
[----:B-1----:R-:W-:Y:S05]  /*0b40*/  @P0 BRA `(.L_x_9) ;  /* 0x0000000400380947 */ /* 0x002fea0003800000 */
[----:B------:R-:W1:Y:S01]  /*0b50*/  LDC.64 R14, c[0x0][0x628] ;  /* 0x00018a00ff0e7b82 */ /* 0x000e620000000a00 */
[----:B------:R-:W-:Y:S02]  /*0b60*/  IMAD.MOV.U32 R4, RZ, RZ, R19 ;  /* 0x000000ffff047224 */ /* 0x000fe400078e0013 */
[----:B------:R-:W-:-:S05]  /*0b70*/  IMAD.MOV.U32 R5, RZ, RZ, R23 ;  /* 0x000000ffff057224 */ /* 0x000fca00078e0017 */
[----:B------:R-:W2:Y:S08]  /*0b80*/  LDC R10, c[0x0][0x630] ;  /* 0x00018c00ff0a7b82 */ /* 0x000eb00000000800 */
[----:B------:R-:W3:Y:S01]  /*0b90*/  LDC.64 R16, c[0x0][0x620] ;  /* 0x00018800ff107b82 */ /* 0x000ee20000000a00 */
[----:B-1----:R-:W-:-:S04]  /*0ba0*/  ISETP.NE.U32.AND P0, PT, R14, RZ, PT ;  /* 0x000000ff0e00720c */ /* 0x002fc80003f05070 */
[----:B------:R-:W-:-:S13]  /*0bb0*/  ISETP.NE.AND.EX P0, PT, R15, RZ, PT, P0 ;  /* 0x000000ff0f00720c */ /* 0x000fda0003f05300 */
[----:B--23--:R-:W-:Y:S05]  /*0bc0*/  @!P0 BRA `(.L_x_10) ;  /* 0x0000000000288947 */ /* 0x00cfea0003800000 */
[----:B------:R-:W1:Y:S02]  /*0bd0*/  LDC R9, c[0x0][0x634] ;  /* 0x00018d00ff097b82 */ /* 0x000e640000000800 */
[----:B-1----:R-:W-:-:S05]  /*0be0*/  IADD3 R9, P0, R19, R9, RZ ;  /* 0x0000000913097210 */ /* 0x002fca0007f1e0ff */
[----:B------:R-:W-:-:S04]  /*0bf0*/  IMAD.X R13, RZ, RZ, R23, P0 ;  /* 0x000000ffff0d7224 */ /* 0x000fc800000e0617 */
[----:B------:R-:W-:-:S04]  /*0c00*/  IMAD.WIDE.U32 R4, R13, R14, RZ ;  /* 0x0000000e0d047225 */ /* 0x000fc800078e00ff */
[----:B------:R-:W-:-:S04]  /*0c10*/  IMAD.WIDE.U32 R6, P0, R9, R15, R4 ;  /* 0x0000000f09067225 */ /* 0x000fc80007800004 */
[----:B------:R-:W-:-:S04]  /*0c20*/  IMAD.WIDE.U32 R4, R9, R14, RZ ;  /* 0x0000000e09047225 */ /* 0x000fc800078e00ff */
[----:B------:R-:W-:Y:S01]  /*0c30*/  IMAD.X R9, RZ, RZ, RZ, P0 ;  /* 0x000000ffff097224 */ /* 0x000fe200000e06ff */
[----:B------:R-:W-:Y:S01]  /*0c40*/  IADD3 RZ, P0, R5, R6, RZ ;  /* 0x0000000605ff7210 */ /* 0x000fe20007f1e0ff */
[----:B------:R-:W-:-:S04]  /*0c50*/  IMAD.MOV.U32 R8, RZ, RZ, R7 ;  /* 0x000000ffff087224 */ /* 0x000fc800078e0007 */
[----:B------:R-:W-:-:S08]  /*0c60*/  IMAD.WIDE.U32.X R4, R13, R15, R8, P0 ;  /* 0x0000000f0d047225 */ /* 0x000fd000000e0408 */
.L_x_10:
[----:B------:R-:W1:Y:S01]  /*0c70*/  LDC.64 R20, c[0x0][0x640] ;  /* 0x00019000ff147b82 */ /* 0x000e620000000a00 */
[-C--:B------:R-:W-:Y:S01]  /*0c80*/  SHF.R.U64 R22, R4, R10.reuse, R5 ;  /* 0x0000000a04167219 */ /* 0x080fe20000001205 */
[----:B------:R-:W-:Y:S01]  /*0c90*/  IMAD.MOV.U32 R4, RZ, RZ, R19 ;  /* 0x000000ffff047224 */ /* 0x000fe200078e0013 */
[----:B------:R-:W-:Y:S01]  /*0ca0*/  SHF.R.U32.HI R3, RZ, R10, R5 ;  /* 0x0000000aff037219 */ /* 0x000fe20000011605 */
[----:B------:R-:W-:Y:S01]  /*0cb0*/  IMAD.MOV.U32 R5, RZ, RZ, R23 ;  /* 0x000000ffff057224 */ /* 0x000fe200078e0017 */
[----:B------:R-:W-:Y:S01]  /*0cc0*/  IADD3 R7, P0, RZ, -R22, RZ ;  /* 0x80000016ff077210 */ /* 0x000fe20007f1e0ff */
[----:B0-----:R-:W-:Y:S02]  /*0cd0*/  IMAD R23, R11, R12, R2 ;  /* 0x0000000c0b177224 */ /* 0x001fe400078e0202 */
[----:B------:R-:W0:Y:S01]  /*0ce0*/  LDC R8, c[0x0][0x618] ;  /* 0x00018600ff087b82 */ /* 0x000e220000000800 */
[----:B------:R-:W-:Y:S02]  /*0cf0*/  IMAD.MOV.U32 R11, RZ, RZ, 0x1 ;  /* 0x00000001ff0b7424 */ /* 0x000fe400078e00ff */
[----:B------:R-:W-:-:S02]  /*0d00*/  IMAD.X R3, RZ, RZ, ~R3, P0 ;  /* 0x000000ffff037224 */ /* 0x000fc400000e0e03 */
[----:B------:R-:W-:-:S03]  /*0d10*/  IMAD.WIDE.U32 R4, R7, R16, R4 ;  /* 0x0000001007047225 */ /* 0x000fc600078e0004 */
[----:B------:R-:W2:Y:S01]  /*0d20*/  LDC R14, c[0x0][0x608] ;  /* 0x00018200ff0e7b82 */ /* 0x000ea20000000800 */
[----:B------:R-:W-:-:S04]  /*0d30*/  IMAD R6, R3, R16, RZ ;  /* 0x0000001003067224 */ /* 0x000fc800078e02ff */
[----:B------:R-:W-:-:S03]  /*0d40*/  IMAD R3, R7, R17, R6 ;  /* 0x0000001107037224 */ /* 0x000fc600078e0206 */
[----:B------:R-:W3:Y:S01]  /*0d50*/  LDC R18, c[0x0][0x658] ;  /* 0x00019600ff127b82 */ /* 0x000ee20000000800 */
[----:B------:R-:W-:Y:S01]  /*0d60*/  IMAD.IADD R3, R5, 0x1, R3 ;  /* 0x0000000105037824 */ /* 0x000fe200078e0203 */
[----:B-1----:R-:W-:Y:S01]  /*0d70*/  ISETP.NE.U32.AND P0, PT, R20, RZ, PT ;  /* 0x000000ff1400720c */ /* 0x002fe20003f05070 */
[----:B------:R-:W-:-:S03]  /*0d80*/  IMAD.MOV.U32 R5, RZ, RZ, -0x1 ;  /* 0xffffffffff057424 */ /* 0x000fc600078e00ff */
[----:B------:R-:W-:Y:S02]  /*0d90*/  ISETP.NE.AND.EX P0, PT, R21, RZ, PT, P0 ;  /* 0x000000ff1500720c */ /* 0x000fe40003f05300 */
[----:B------:R-:W1:Y:S01]  /*0da0*/  LDC R13, c[0x0][0x600] ;  /* 0x00018000ff0d7b82 */ /* 0x000e620000000800 */
[-CC-:B0-----:R-:W-:Y:S02]  /*0db0*/  SHF.R.U64 R10, R4, R8.reuse, R3.reuse ;  /* 0x00000008040a7219 */ /* 0x181fe40000001203 */
[----:B------:R-:W-:-:S05]  /*0dc0*/  SHF.R.U32.HI R3, RZ, R8, R3 ;  /* 0x00000008ff037219 */ /* 0x000fca0000011603 */
[----:B------:R-:W0:Y:S01]  /*0dd0*/  LDC R15, c[0x0][0x648] ;  /* 0x00019200ff0f7b82 */ /* 0x000e220000000800 */
[-CC-:B--2---:R-:W-:Y:S02]  /*0de0*/  SHF.R.U64 R19, R10, R14.reuse, R3.reuse ;  /* 0x0000000e0a137219 */ /* 0x184fe40000001203 */
[----:B------:R-:W-:-:S05]  /*0df0*/  SHF.R.U32.HI R3, RZ, R14, R3 ;  /* 0x0000000eff037219 */ /* 0x000fca0000011603 */
[----:B------:R-:W2:Y:S01]  /*0e00*/  LDC R17, c[0x0][0x638] ;  /* 0x00018e00ff117b82 */ /* 0x000ea20000000800 */
[-C--:B---3--:R-:W-:Y:S02]  /*0e10*/  SHF.L.U32 R2, R5, R18.reuse, RZ ;  /* 0x0000001205027219 */ /* 0x088fe400000006ff */
[--C-:B------:R-:W-:Y:S02]  /*0e20*/  SHF.R.U64 R12, R19, R18, R3.reuse ;  /* 0x00000012130c7219 */ /* 0x100fe40000001203 */
[----:B------:R-:W-:Y:S02]  /*0e30*/  LOP3.LUT R8, RZ, R2, RZ, 0x33, !PT ;  /* 0x00000002ff087212 */ /* 0x000fe400078e33ff */
[----:B------:R-:W-:Y:S01]  /*0e40*/  SHF.R.U32.HI R3, RZ, R18, R3 ;  /* 0x00000012ff037219 */ /* 0x000fe20000011603 */
[----:B------:R-:W3:Y:S01]  /*0e50*/  LDC R16, c[0x0][0x610] ;  /* 0x00018400ff107b82 */ /* 0x000ee20000000800 */
[----:B------:R-:W-:Y:S01]  /*0e60*/  IMAD.MOV.U32 R2, RZ, RZ, R12 ;  /* 0x000000ffff027224 */ /* 0x000fe200078e000c */
[----:B------:R-:W-:Y:S06]  /*0e70*/  @!P0 BRA `(.L_x_11) ;  /* 0x0000000000288947 */ /* 0x000fec0003800000 */
[----:B------:R-:W4:Y:S02]  /*0e80*/  LDC R7, c[0x0][0x64c] ;  /* 0x00019300ff077b82 */ /* 0x000f240000000800 */
[----:B----4-:R-:W-:-:S05]  /*0e90*/  IADD3 R7, P0, R12, R7, RZ ;  /* 0x000000070c077210 */ /* 0x010fca0007f1e0ff */
        /* <DEDUP_REMOVED lines=8> */
.L_x_11:
[----:B0-----:R-:W-:Y:S01]  /*0f20*/  SHF.R.U64 R4, R2, R15, R3 ;  /* 0x0000000f02047219 */ /* 0x001fe20000001203 */
[----:B-1----:R-:W-:Y:S01]  /*0f30*/  VIADD R5, R13, 0xffffffff ;  /* 0xffffffff0d057836 */ /* 0x002fe20000000000 */
[----:B------:R-:W-:Y:S02]  /*0f40*/  SHF.L.U32 R2, R11, R18, RZ ;  /* 0x000000120b027219 */ /* 0x000fe400000006ff */
[----:B------:R-:W-:Y:S01]  /*0f50*/  LOP3.LUT R3, R19, R8, RZ, 0xc0, !PT ;  /* 0x0000000813037212 */ /* 0x000fe200078ec0ff */
[----:B------:R-:W-:Y:S01]  /*0f60*/  IMAD.MOV R6, RZ, RZ, -R4 ;  /* 0x000000ffff067224 */ /* 0x000fe200078e0a04 */
[----:B------:R-:W-:Y:S02]  /*0f70*/  SEL R0, R0, R23, !P2 ;  /* 0x0000001700007207 */ /* 0x000fe40005000000 */
[----:B------:R-:W-:Y:S01]  /*0f80*/  LOP3.LUT R5, R10, R5, RZ, 0xc0, !PT ;  /* 0x000000050a057212 */ /* 0x000fe200078ec0ff */
[----:B------:R-:W-:Y:S01]  /*0f90*/  IMAD R3, R2, R4, R3 ;  /* 0x0000000402037224 */ /* 0x000fe200078e0203 */
[----:B------:R-:W-:Y:S01]  /*0fa0*/  R2UR UR22, R22 ;  /* 0x00000000161672ca */ /* 0x000fe200000e0000 */
[----:B--2---:R-:W-:-:S02]  /*0fb0*/  IMAD R2, R6, R17, R12 ;  /* 0x0000001106027224 */ /* 0x004fc400078e020c */
[----:B---3--:R-:W-:Y:S02]  /*0fc0*/  IMAD R0, R3, R16, R0 ;  /* 0x0000001003007224 */ /* 0x008fe400078e0200 */
[----:B------:R-:W-:Y:S02]  /*0fd0*/  IMAD R3, R2, R13, R5 ;  /* 0x0000000d02037224 */ /* 0x000fe400078e0205 */
[----:B------:R-:W-:-:S03]  /*0fe0*/  IMAD.MOV.U32 R4, RZ, RZ, 0x1 ;  /* 0x00000001ff047424 */ /* 0x000fc600078e00ff */
[----:B------:R-:W-:Y:S02]  /*0ff0*/  SEL R2, R3, R0, !P2 ;  /* 0x0000000003027207 */ /* 0x000fe40005000000 */
[----:B------:R-:W-:-:S03]  /*1000*/  SEL R0, R0, R3, !P2 ;  /* 0x0000000300007207 */ /* 0x000fc60005000000 */
[----:B------:R1:W-:Y:S04]  /*1010*/  STL [R1+0x88], R2 ;  /* 0x0000880201007387 */ /* 0x0003e80000100800 */
[----:B------:R1:W-:Y:S02]  /*1020*/  STL [R1+0x8c], R0 ;  /* 0x00008c0001007387 */ /* 0x0003e40000100800 */
.L_x_9:
[----:B------:R-:W-:-:S08]  /*1030*/  NOP ;  /* 0x0000000000007918 */ /* 0x000fd00000000000 */
[----:B------:R-:W2:Y:S02]  /*1040*/  USETMAXREG.TRY_ALLOC.CTAPOOL UP0, 0xe8 ;  /* 0x000000e8000079c8 */ /* 0x000ea40008000600 */
[----:B--2---:R-:W-:-:S13]  /*1050*/  PLOP3.LUT P0, PT, PT, PT, UP0, 0x80, 0x0 ;  /* 0x000000000000781c */ /* 0x004fda0003f0f008 */
[----:B------:R-:W-:Y:S05]  /*1060*/  @!P0 BRA `(.L_x_9) ;  /* 0xfffffffc00f08947 */ /* 0x000fea000383ffff */
[----:B------:R-:W-:Y:S01]  /*1070*/  ULDC.64 UR4, c[0x0][0x598] ;  /* 0x0001660000047ab9 */ /* 0x000fe20000000a00 */
[----:B------:R-:W-:Y:S01]  /*1080*/  ULDC.64 UR16, c[0x0][0x208] ;  /* 0x0000820000107ab9 */ /* 0x000fe20000000a00 */
[----:B------:R-:W-:-:S04]  /*1090*/  ISETP.NE.U32.AND P0, PT, RZ, UR4, PT ;  /* 0x00000004ff007c0c */ /* 0x000fc8000bf05070 */
[----:B------:R-:W-:-:S13]  /*10a0*/  ISETP.NE.AND.EX P0, PT, RZ, UR5, PT, P0 ;  /* 0x00000005ff007c0c */ /* 0x000fda000bf05300 */
[----:B------:R-:W-:Y:S05]  /*10b0*/  @!P0 BRA `(.L_x_12) ;  /* 0x0000000000208947 */ /* 0x000fea0003800000 */
[----:B-1----:R-:W1:Y:S02]  /*10c0*/  LDC.64 R2, c[0x0][0x598] ;  /* 0x00016600ff027b82 */ /* 0x002e640000000a00 */
[----:B-1----:R-:W2:Y:S02]  /*10d0*/  LDG.E.64 R2, desc[UR16][R2.64] ;  /* 0x0000001002027981 */ /* 0x002ea4000c1e1b00 */
[----:B--2---:R-:W-:-:S04]  /*10e0*/  ISETP.NE.U32.AND P0, PT, R2, RZ, PT ;  /* 0x000000ff0200720c */ /* 0x004fc80003f05070 */
[----:B------:R-:W-:-:S13]  /*10f0*/  ISETP.NE.AND.EX P0, PT, R3, RZ, PT, P0 ;  /* 0x000000ff0300720c */ /* 0x000fda0003f05300 */
[----:B------:R-:W-:Y:S05]  /*1100*/  @!P0 BRA `(.L_x_12) ;  /* 0x00000000000c8947 */ /* 0x000fea0003800000 */
[----:B------:R-:W2:Y:S02]  /*1110*/  LD.E R2, desc[UR16][R2.64] ;  /* 0x0000001002027980 */ /* 0x000ea4000c101900 */
[----:B--2---:R-:W-:Y:S01]  /*1120*/  R2UR UR20, R2 ;  /* 0x00000000021472ca */ /* 0x004fe200000e0000 */
[----:B------:R-:W-:-:S14]  /*1130*/  BRA `(.L_x_13) ;  /* 0x0000000000247947 */ /* 0x000fdc0003800000 */
.L_x_12:
[----:B------:R-:W-:Y:S02]  /*1140*/  ULDC.64 UR4, c[0x0][0x588] ;  /* 0x0001620000047ab9 */ /* 0x000fe40000000a00 */
[----:B------:R-:W-:-:S04]  /*1150*/  ISETP.NE.U32.AND P0, PT, RZ, UR4, PT ;  /* 0x00000004ff007c0c */ /* 0x000fc8000bf05070 */
[----:B------:R-:W-:-:S13]  /*1160*/  ISETP.NE.AND.EX P0, PT, RZ, UR5, PT, P0 ;  /* 0x00000005ff007c0c */ /* 0x000fda000bf05300 */
[----:B------:R-:W-:Y:S05]  /*1170*/  @!P0 BRA `(.L_x_14) ;  /* 0x0000000000108947 */ /* 0x000fea0003800000 */
[----:B-1----:R-:W1:Y:S02]  /*1180*/  LDC.64 R2, c[0x0][0x588] ;  /* 0x00016200ff027b82 */ /* 0x002e640000000a00 */
[----:B-1----:R-:W2:Y:S02]  /*1190*/  LDG.E R2, desc[UR16][R2.64] ;  /* 0x0000001002027981 */ /* 0x002ea4000c1e1900 */
[----:B--2---:R-:W-:Y:S01]  /*11a0*/  R2UR UR20, R2 ;  /* 0x00000000021472ca */ /* 0x004fe200000e0000 */
[----:B------:R-:W-:-:S14]  /*11b0*/  BRA `(.L_x_13) ;  /* 0x0000000000047947 */ /* 0x000fdc0003800000 */
.L_x_14:
[----:B------:R-:W-:-:S05]  /*11c0*/  ULDC UR20, c[0x0][0x580] ;  /* 0x0001600000147ab9 */ /* 0x000fca0000000800 */
.L_x_13:
[----:B------:R-:W-:Y:S02]  /*11d0*/  ULDC.64 UR4, c[0x0][0x5a0] ;  /* 0x0001680000047ab9 */ /* 0x000fe40000000a00 */
        /* <DEDUP_REMOVED lines=11> */
.L_x_15:
        /* <DEDUP_REMOVED lines=8> */
.L_x_17:
[----:B------:R-:W-:-:S05]  /*1310*/  ULDC UR19, c[0x0][0x584] ;  /* 0x0001610000137ab9 */ /* 0x000fca0000000800 */
.L_x_16:
[----:B------:R-:W-:-:S13]  /*1320*/  LOP3.LUT P0, RZ, R4, 0xff, RZ, 0xc0, !PT ;  /* 0x000000ff04ff7812 */ /* 0x000fda000780c0ff */
[----:B------:R-:W-:Y:S05]  /*1330*/  @!P0 EXIT ;  /* 0x000000000000894d */ /* 0x000fea0003800000 */
[----:B------:R-:W-:Y:S01]  /*1340*/  ULDC UR4, c[0x0][0x28c] ;  /* 0x0000a30000047ab9 */ /* 0x000fe20000000800 */
[----:B------:R-:W-:Y:S02]  /*1350*/  ULOP3.LUT UR21, UR13, 0x1, URZ, 0xfc, !UPT ;  /* 0x000000010d157892 */ /* 0x000fe4000f8efc3f */
[----:B------:R-:W-:-:S04]  /*1360*/  UIADD3 UR4, UR4, 0x3f, URZ ;  /* 0x0000003f04047890 */ /* 0x000fc8000fffe03f */
[----:B------:R-:W-:-:S04]  /*1370*/  USHF.R.S32.HI UR5, URZ, 0x1f, UR4 ;  /* 0x0000001f3f057899 */ /* 0x000fc80008011404 */
[----:B------:R-:W-:-:S03]  /*1380*/  ULEA.HI UR5, UR5, UR4, URZ, 0x6 ;  /* 0x0000000405057291 */ /* 0x000fc6000f8f303f */
[----:B------:R-:W-:Y:S01]  /*1390*/  UMOV UR4, URZ ;  /* 0x0000003f00047c82 */ /* 0x000fe20008000000 */
[----:B------:R-:W-:-:S03]  /*13a0*/  USHF.R.S32.HI UR12, URZ, 0x6, UR5 ;  /* 0x000000063f0c7899 */ /* 0x000fc60008011405 */
[----:B------:R-:W-:-:S09]  /*13b0*/  UMOV UR5, URZ ;  /* 0x0000003f00057c82 */ /* 0x000fd20008000000 */
.L_x_300:
[----:B-1----:R-:W1:Y:S01]  /*13c0*/  S2R R0, SR_TID.X ;  /* 0x0000000000007919 */ /* 0x002e620000002100 */
[----:B--2---:R-:W2:Y:S01]  /*13d0*/  S2UR UR11, SR_CgaCtaId ;  /* 0x00000000000b79c3 */ /* 0x004ea20000008800 */
[----:B------:R-:W-:Y:S01]  /*13e0*/  UMOV UR14, 0x400 ;  /* 0x00000400000e7882 */ /* 0x000fe20000000000 */
[----:B------:R-:W-:Y:S01]  /*13f0*/  UMOV UR6, URZ ;  /* 0x0000003f00067c82 */ /* 0x000fe20008000000 */
[----:B------:R-:W-:Y:S01]  /*1400*/  STL [R1+0x74], RZ ;  /* 0x000074ff01007387 */ /* 0x000fe20000100800 */
[----:B------:R-:W-:Y:S01]  /*1410*/  UMOV UR7, URZ ;  /* 0x0000003f00077c82 */ /* 0x000fe20008000000 */
[----:B------:R-:W-:Y:S01]  /*1420*/  UMOV UR8, URZ ;  /* 0x0000003f00087c82 */ /* 0x000fe20008000000 */
[----:B------:R-:W-:Y:S01]  /*1430*/  UMOV UR18, UR5 ;  /* 0x0000000500127c82 */ /* 0x000fe20008000000 */
[----:B------:R-:W-:Y:S01]  /*1440*/  STL [R1+0x70], RZ ;  /* 0x000070ff01007387 */ /* 0x000fe20000100800 */
[----:B---3--:R-:W3:Y:S01]  /*1450*/  LDC R2, c[0x0][0x28c] ;  /* 0x0000a300ff027b82 */ /* 0x008ee20000000800 */
[----:B------:R-:W-:-:S02]  /*1460*/  CS2R R4, SRZ ;  /* 0x0000000000047805 */ /* 0x000fc4000001ff00 */
[----:B------:R-:W-:Y:S01]  /*1470*/  CS2R R6, SRZ ;  /* 0x0000000000067805 */ /* 0x000fe2000001ff00 */
[----:B------:R-:W-:Y:S01]  /*1480*/  STL [R1+0x6c], RZ ;  /* 0x00006cff01007387 */ /* 0x000fe20000100800 */
[----:B------:R-:W-:Y:S02]  /*1490*/  CS2R R8, SRZ ;  /* 0x0000000000087805 */ /* 0x000fe4000001ff00 */
[----:B------:R-:W-:Y:S02]  /*14a0*/  CS2R R10, SRZ ;  /* 0x00000000000a7805 */ /* 0x000fe4000001ff00 */
[----:B------:R-:W-:Y:S01]  /*14b0*/  CS2R R12, SRZ ;  /* 0x00000000000c7805 */ /* 0x000fe2000001ff00 */
[----:B------:R-:W-:Y:S01]  /*14c0*/  STL [R1+0x68], RZ ;  /* 0x000068ff01007387 */ /* 0x000fe20000100800 */
[----:B------:R-:W-:Y:S02]  /*14d0*/  CS2R R14, SRZ ;  /* 0x00000000000e7805 */ /* 0x000fe4000001ff00 */
[----:B------:R-:W-:-:S02]  /*14e0*/  CS2R R16, SRZ ;  /* 0x0000000000107805 */ /* 0x000fc4000001ff00 */
[----:B0-----:R-:W-:Y:S01]  /*14f0*/  CS2R R18, SRZ ;  /* 0x0000000000127805 */ /* 0x001fe2000001ff00 */
[----:B------:R-:W-:Y:S01]  /*1500*/  STL [R1+0x64], RZ ;  /* 0x000064ff01007387 */ /* 0x000fe20000100800 */
[----:B------:R-:W-:Y:S02]  /*1510*/  CS2R R20, SRZ ;  /* 0x0000000000147805 */ /* 0x000fe4000001ff00 */
[----:B------:R-:W-:Y:S02]  /*1520*/  CS2R R22, SRZ ;  /* 0x0000000000167805 */ /* 0x000fe4000001ff00 */
[----:B------:R-:W-:Y:S01]  /*1530*/  CS2R R152, SRZ ;  /* 0x0000000000987805 */ /* 0x000fe2000001ff00 */
[----:B------:R-:W-:Y:S01]  /*1540*/  STL [R1+0x60], RZ ;  /* 0x000060ff01007387 */ /* 0x000fe20000100800 */
[----:B--2---:R-:W-:Y:S01]  /*1550*/  ULEA UR14, UR11, UR14, 0x18 ;  /* 0x0000000e0b0e7291 */ /* 0x004fe2000f8ec03f */
[----:B------:R-:W-:Y:S02]  /*1560*/  CS2R R154, SRZ ;  /* 0x00000000009a7805 */ /* 0x000fe4000001ff00 */
[----:B------:R-:W-:Y:S01]  /*1570*/  CS2R R156, SRZ ;  /* 0x00000000009c7805 */ /* 0x000fe2000001ff00 */
[----:B------:R-:W-:Y:S01]  /*1580*/  STL [R1+0x5c], RZ ;  /* 0x00005cff01007387 */ /* 0x000fe20000100800 */
[----:B------:R-:W-:-:S02]  /*1590*/  CS2R R158, SRZ ;  /* 0x00000000009e7805 */ /* 0x000fc4000001ff00 */
[----:B------:R-:W-:Y:S02]  /*15a0*/  CS2R R160, SRZ ;  /* 0x0000000000a07805 */ /* 0x000fe4000001ff00 */
[----:B------:R-:W-:Y:S02]  /*15b0*/  CS2R R162, SRZ ;  /* 0x0000000000a27805 */ /* 0x000fe4000001ff00 */
[----:B-1----:R-:W-:Y:S01]  /*15c0*/  LOP3.LUT R0, R0, 0x80, RZ, 0xc0, !PT ;  /* 0x0000008000007812 */ /* 0x002fe200078ec0ff */
[----:B------:R-:W-:Y:S01]  /*15d0*/  STL [R1+0x58], RZ ;  /* 0x000058ff01007387 */ /* 0x000fe20000100800 */
[----:B---3--:R-:W-:Y:S02]  /*15e0*/  ISETP.GE.AND P0, PT, R2, 0x1, PT ;  /* 0x000000010200780c */ /* 0x008fe40003f06270 */
[----:B------:R-:W-:Y:S02]  /*15f0*/  CS2R R2, SRZ ;  /* 0x0000000000027805 */ /* 0x000fe4000001ff00 */
[----:B------:R-:W-:Y:S01]  /*1600*/  SHF.R.U32.HI R0, RZ, 0x7, R0 ;  /* 0x00000007ff007819 */ /* 0x000fe20000011600 */
[----:B------:R-:W-:Y:S01]  /*1610*/  STL [R1+0x54], RZ ;  /* 0x000054ff01007387 */ /* 0x000fe20000100800 */
[----:B------:R-:W-:-:S02]  /*1620*/  CS2R R164, SRZ ;  /* 0x0000000000a47805 */ /* 0x000fc4000001ff00 */
[----:B------:R-:W-:Y:S02]  /*1630*/  CS2R R166, SRZ ;  /* 0x0000000000a67805 */ /* 0x000fe4000001ff00 */
[----:B------:R-:W-:Y:S01]  /*1640*/  CS2R R168, SRZ ;  /* 0x0000000000a87805 */ /* 0x000fe2000001ff00 */
[----:B------:R-:W-:Y:S01]  /*1650*/  STL [R1+0x50], RZ ;  /* 0x000050ff01007387 */ /* 0x000fe20000100800 */
[----:B------:R-:W-:Y:S02]  /*1660*/  CS2R R170, SRZ ;  /* 0x0000000000aa7805 */ /* 0x000fe4000001ff00 */
[----:B------:R-:W-:Y:S02]  /*1670*/  CS2R R172, SRZ ;  /* 0x0000000000ac7805 */ /* 0x000fe4000001ff00 */
[----:B------:R-:W-:Y:S01]  /*1680*/  CS2R R174, SRZ ;  /* 0x0000000000ae7805 */ /* 0x000fe2000001ff00 */
[----:B------:R-:W0:Y:S01]  /*1690*/  SHFL.IDX PT, R0, R0, RZ, 0x1f ;  /* 0x00001fff00007589 */ /* 0x000e2200000e0000 */
[----:B------:R-:W-:-:S02]  /*16a0*/  CS2R R176, SRZ ;  /* 0x0000000000b07805 */ /* 0x000fc4000001ff00 */
[----:B------:R-:W-:Y:S02]  /*16b0*/  CS2R R178, SRZ ;  /* 0x0000000000b27805 */ /* 0x000fe4000001ff00 */
[----:B------:R-:W-:Y:S01]  /*16c0*/  CS2R R180, SRZ ;  /* 0x0000000000b47805 */ /* 0x000fe2000001ff00 */
[----:B------:R1:W-:Y:S01]  /*16d0*/  STL [R1+0x4c], RZ ;  /* 0x00004cff01007387 */ /* 0x0003e20000100800 */
[----:B------:R-:W-:Y:S02]  /*16e0*/  CS2R R182, SRZ ;  /* 0x0000000000b67805 */ /* 0x000fe4000001ff00 */
[----:B------:R-:W-:Y:S02]  /*16f0*/  CS2R R184, SRZ ;  /* 0x0000000000b87805 */ /* 0x000fe4000001ff00 */
[----:B------:R-:W-:Y:S01]  /*1700*/  CS2R R186, SRZ ;  /* 0x0000000000ba7805 */ /* 0x000fe2000001ff00 */
[----:B------:R1:W-:Y:S01]  /*1710*/  STL [R1+0x48], RZ ;  /* 0x000048ff01007387 */ /* 0x0003e20000100800 */
        /* <DEDUP_REMOVED lines=14> */
[----:B------:R-:W-:Y:S02]  /*1800*/  CS2R R210, SRZ ;  /* 0x0000000000d27805 */ /* 0x000fe4000001ff00 */
[----:B0-----:R-:W-:Y:S01]  /*1810*/  R2UR UR9, R0 ;  /* 0x00000000000972ca */ /* 0x001fe200000e0000 */
[----:B------:R1:W-:Y:S01]  /*1820*/  STL [R1+0x38], RZ ;  /* 0x000038ff01007387 */ /* 0x0003e20000100800 */
[----:B------:R-:W-:Y:S01]  /*1830*/  IMAD.MOV.U32 R0, RZ, RZ, RZ ;  /* 0x000000ffff007224 */ /* 0x000fe200078e00ff */
[----:B------:R-:W-:-:S02]  /*1840*/  CS2R R212, SRZ ;  /* 0x0000000000d47805 */ /* 0x000fc4000001ff00 */
[----:B------:R-:W-:Y:S01]  /*1850*/  CS2R R214, SRZ ;  /* 0x0000000000d67805 */ /* 0x000fe2000001ff00 */
[----:B------:R1:W-:Y:S01]  /*1860*/  STL [R1+0x34], RZ ;  /* 0x000034ff01007387 */ /* 0x0003e20000100800 */
[----:B------:R-:W-:Y:S02]  /*1870*/  CS2R R216, SRZ ;  /* 0x0000000000d87805 */ /* 0x000fe4000001ff00 */
[----:B------:R-:W-:Y:S02]  /*1880*/  CS2R R218, SRZ ;  /* 0x0000000000da7805 */ /* 0x000fe4000001ff00 */
[----:B------:R-:W-:Y:S01]  /*1890*/  CS2R R220, SRZ ;  /* 0x0000000000dc7805 */ /* 0x000fe2000001ff00 */
[----:B------:R1:W-:Y:S01]  /*18a0*/  STL [R1+0x30], RZ ;  /* 0x000030ff01007387 */ /* 0x0003e20000100800 */
[----:B------:R-:W-:Y:S02]  /*18b0*/  CS2R R222, SRZ ;  /* 0x0000000000de7805 */ /* 0x000fe4000001ff00 */
[----:B------:R-:W-:Y:S01]  /*18c0*/  CS2R R224, SRZ ;  /* 0x0000000000e07805 */ /* 0x000fe2000001ff00 */
[----:B------:R-:W-:Y:S01]  /*18d0*/  IMAD.MOV.U32 R226, RZ, RZ, RZ ;  /* 0x000000ffffe27224 */ /* 0x000fe200078e00ff */
[----:B------:R1:W-:Y:S01]  /*18e0*/  STL [R1+0x2c], RZ ;  /* 0x00002cff01007387 */ /* 0x0003e20000100800 */
[----:B------:R-:W-:Y:S01]  /*18f0*/  ULEA.HI UR10, UR9, UR9, URZ, 0x1 ;  /* 0x00000009090a7291 */ /* 0x000fe2000f8f083f */
[----:B------:R-:W-:Y:S01]  /*1900*/  IMAD.U32 R227, RZ, RZ, UR4 ;  /* 0x00000004ffe37e24 */ /* 0x000fe2000f8e00ff */
[----:B------:R-:W-:Y:S01]  /*1910*/  CS2R R24, SRZ ;  /* 0x0000000000187805 */ /* 0x000fe2000001ff00 */
[----:B------:R1:W-:Y:S01]  /*1920*/  STL [R1+0x28], RZ ;  /* 0x000028ff01007387 */ /* 0x0003e20000100800 */
[----:B------:R-:W-:Y:S01]  /*1930*/  ULOP3.LUT UR10, UR10, 0xffffe, URZ, 0xc0, !UPT ;  /* 0x000ffffe0a0a7892 */ /* 0x000fe2000f8ec03f */
[----:B------:R-:W-:-:S02]  /*1940*/  CS2R R26, SRZ ;  /* 0x00000000001a7805 */ /* 0x000fc4000001ff00 */
[----:B------:R-:W-:Y:S01]  /*1950*/  CS2R R28, SRZ ;  /* 0x00000000001c7805 */ /* 0x000fe2000001ff00 */
[----:B------:R1:W-:Y:S01]  /*1960*/  STL [R1+0x24], RZ ;  /* 0x000024ff01007387 */ /* 0x0003e20000100800 */
[----:B------:R-:W-:Y:S01]  /*1970*/  UIADD3 UR10, UR9, -UR10, URZ ;  /* 0x8000000a090a7290 */ /* 0x000fe2000fffe03f */
[----:B----4-:R-:W-:Y:S02]  /*1980*/  CS2R R30, SRZ ;  /* 0x00000000001e7805 */ /* 0x010fe4000001ff00 */
[----:B------:R-:W-:Y:S01]  /*1990*/  CS2R R32, SRZ ;  /* 0x0000000000207805 */ /* 0x000fe2000001ff00 */
[----:B------:R1:W-:Y:S01]  /*19a0*/  STL [R1+0x20], RZ ;  /* 0x000020ff01007387 */ /* 0x0003e20000100800 */
[----:B------:R-:W-:Y:S01]  /*19b0*/  ULEA UR10, UR10, UR14, 0xc ;  /* 0x0000000e0a0a7291 */ /* 0x000fe2000f8e603f */
[----:B------:R-:W-:Y:S02]  /*19c0*/  CS2R R34, SRZ ;  /* 0x0000000000227805 */ /* 0x000fe4000001ff00 */
[----:B------:R-:W-:Y:S01]  /*19d0*/  CS2R R36, SRZ ;  /* 0x0000000000247805 */ /* 0x000fe2000001ff00 */
[----:B------:R1:W-:Y:S01]  /*19e0*/  STL [R1+0x1c], RZ ;  /* 0x00001cff01007387 */ /* 0x0003e20000100800 */
[----:B------:R-:W-:Y:S01]  /*19f0*/  UIADD3 UR10, UR10, 0x180, URZ ;  /* 0x000001800a0a7890 */ /* 0x000fe2000fffe03f */
[----:B------:R-:W-:-:S02]  /*1a00*/  CS2R R38, SRZ ;  /* 0x0000000000267805 */ /* 0x000fc4000001ff00 */
[----:B------:R-:W-:Y:S01]  /*1a10*/  CS2R R40, SRZ ;  /* 0x0000000000287805 */ /* 0x000fe2000001ff00 */
[----:B------:R1:W-:Y:S01]  /*1a20*/  STL [R1+0x18], RZ ;  /* 0x000018ff01007387 */ /* 0x0003e20000100800 */
[----:B------:R-:W-:Y:S01]  /*1a30*/  USHF.R.U32.HI UR10, URZ, 0x4, UR10 ;  /* 0x000000043f0a7899 */ /* 0x000fe2000801160a */
[----:B------:R-:W-:Y:S02]  /*1a40*/  CS2R R42, SRZ ;  /* 0x00000000002a7805 */ /* 0x000fe4000001ff00 */
[----:B------:R-:W-:Y:S01]  /*1a50*/  CS2R R44, SRZ ;  /* 0x00000000002c7805 */ /* 0x000fe2000001ff00 */
[----:B------:R1:W-:Y:S01]  /*1a60*/  STL [R1+0x14], RZ ;  /* 0x000014ff01007387 */ /* 0x0003e20000100800 */
[----:B------:R-:W-:Y:S01]  /*1a70*/  ULOP3.LUT UR15, UR10, 0x3fff, URZ, 0xc0, !UPT ;  /* 0x00003fff0a0f7892 */ /* 0x000fe2000f8ec03f */
        /* <DEDUP_REMOVED lines=18> */
[----:B------:R1:W-:Y:S01]  /*1ba0*/  STL [R1], RZ ;  /* 0x000000ff01007387 */ /* 0x0003e20000100800 */
[----:B------:R-:W-:-:S02]  /*1bb0*/  CS2R R74, SRZ ;  /* 0x00000000004a7805 */ /* 0x000fc4000001ff00 */
[----:B------:R-:W-:Y:S02]  /*1bc0*/  CS2R R76, SRZ ;  /* 0x00000000004c7805 */ /* 0x000fe4000001ff00 */
[----:B------:R-:W-:Y:S02]  /*1bd0*/  CS2R R78, SRZ ;  /* 0x00000000004e7805 */ /* 0x000fe4000001ff00 */
[----:B------:R-:W-:Y:S02]  /*1be0*/  CS2R R80, SRZ ;  /* 0x0000000000507805 */ /* 0x000fe4000001ff00 */
[----:B------:R-:W-:Y:S02]  /*1bf0*/  CS2R R82, SRZ ;  /* 0x0000000000527805 */ /* 0x000fe4000001ff00 */
[----:B------:R-:W-:Y:S02]  /*1c00*/  CS2R R84, SRZ ;  /* 0x0000000000547805 */ /* 0x000fe4000001ff00 */
        /* <DEDUP_REMOVED lines=32> */
[----:B------:R-:W-:Y:S01]  /*1e10*/  CS2R R150, SRZ ;  /* 0x0000000000967805 */ /* 0x000fe2000001ff00 */
[----:B-1----:R-:W-:Y:S06]  /*1e20*/  @!P0 BRA `(.L_x_18) ;  /* 0x0000001000688947 */ /* 0x002fec0003800000 */
[----:B------:R-:W-:-:S06]  /*1e30*/  UISETP.NE.AND UP0, UPT, UR21, 0x3, UPT ;  /* 0x000000031500788c */ /* 0x000fcc000bf05270 */
[----:B------:R-:W-:-:S13]  /*1e40*/  PLOP3.LUT P1, PT, PT, PT, UP0, 0x80, 0x0 ;  /* 0x000000000000781c */ /* 0x000fda0003f2f008 */
[----:B------:R-:W-:Y:S05]  /*1e50*/  @!P1 BRA `(.L_x_19) ;  /* 0x0000000000049947 */ /* 0x000fea0003800000 */
[----:B------:R-:W-:Y:S01]  /*1e60*/  BPT.TRAP 0x1 ;  /* 0x000000040000795c */ /* 0x000fe20000300000 */
.L_x_19:
[----:B------:R-:W-:Y:S01]  /*1e70*/  ULEA UR6, UR5, UR14, 0x3 ;  /* 0x0000000e05067291 */ /* 0x000fe2000f8e183f */
[----:B------:R-:W-:-:S05]  /*1e80*/  IMAD.U32 R0, RZ, RZ, UR4 ;  /* 0x00000004ff007e24 */ /* 0x000fca000f8e00ff */
[----:B------:R-:W-:-:S04]  /*1e90*/  SHF.L.U32 R0, R0, 0x1f, RZ ;  /* 0x0000001f00007819 */ /* 0x000fc800000006ff */
[----:B------:R0:W1:Y:S01]  /*1ea0*/  SYNCS.PHASECHK.TRANS64.TRYWAIT P0, [UR6], R0 ;  /* 0x00000000ff0075a7 */ /* 0x0000620008000146 */
[----:B------:R-:W-:Y:S05]  /*1eb0*/  @!P1 BRA `(.L_x_20) ;  /* 0x0000000000049947 */ /* 0x000fea0003800000 */
[----:B------:R-:W-:Y:S01]  /*1ec0*/  BPT.TRAP 0x1 ;  /* 0x000000040000795c */ /* 0x000fe20000300000 */
.L_x_20:
[----:B-1----:R-:W-:Y:S05]  /*1ed0*/  @P0 BRA `(.L_x_21) ;  /* 0x0000000000080947 */ /* 0x002fea0003800000 */
[----:B------:R-:W1:Y:S02]  /*1ee0*/  SYNCS.PHASECHK.TRANS64.TRYWAIT P0, [UR6], R0 ;  /* 0x00000000ff0075a7 */ /* 0x000e640008000146 */
[----:B-1----:R-:W-:Y:S05]  /*1ef0*/  @!P0 BRA `(.L_x_22) ;  /* 0x000000e8000c8947 */ /* 0x002fea0003800000 */
.L_x_21:
[----:B------:R-:W-:Y:S01]  /*1f00*/  UIADD3 UR6, UR14, 0x12180, URZ ;  /* 0x000121800e067890 */ /* 0x000fe2000fffe03f */
[----:B------:R-:W-:Y:S01]  /*1f10*/  WARPGROUP.ARRIVE ;  /* 0x00000000000079c5 */ /* 0x000fe20000000000 */
[----:B------:R-:W-:Y:S01]  /*1f20*/  ULOP3.LUT UR8, UR15, 0x10000, URZ, 0xfc, !UPT ;  /* 0x000100000f087892 */ /* 0x000fe2000f8efc3f */
[----:B------:R2:W-:Y:S01]  /*1f30*/  STL [R1+0x74], RZ ;  /* 0x000074ff01007387 */ /* 0x0005e20000100800 */
[----:B------:R-:W-:Y:S01]  /*1f40*/  USHF.R.U32.HI UR6, URZ, 0x4, UR6 ;  /* 0x000000043f067899 */ /* 0x000fe20008011606 */
[----:B01----:R-:W-:Y:S01]  /*1f50*/  IMAD.MOV.U32 R0, RZ, RZ, RZ ;  /* 0x000000ffff007224 */ /* 0x003fe200078e00ff */
[----:B------:R-:W-:Y:S01]  /*1f60*/  ULEA UR8, UR5, UR8, 0x9 ;  /* 0x0000000805087291 */ /* 0x000fe2000f8e483f */
[----:B------:R2:W-:Y:S01]  /*1f70*/  STL [R1+0x70], RZ ;  /* 0x000070ff01007387 */ /* 0x0005e20000100800 */
[----:B------:R-:W-:Y:S01]  /*1f80*/  ULOP3.LUT UR6, UR6, 0x3fff, URZ, 0xc0, !UPT ;  /* 0x00003fff06067892 */ /* 0x000fe2000f8ec03f */
[----:B------:R-:W-:Y:S01]  /*1f90*/  CS2R R2, SRZ ;  /* 0x0000000000027805 */ /* 0x000fe2000001ff00 */
[----:B------:R-:W-:Y:S01]  /*1fa0*/  UMOV UR9, 0x80000020 ;  /* 0x8000002000097882 */ /* 0x000fe20000000000 */
[----:B------:R-:W-:Y:S01]  /*1fb0*/  UMOV UR11, 0x80000020 ;  /* 0x80000020000b7882 */ /* 0x000fe20000000000 */
[----:B------:R-:W-:Y:S01]  /*1fc0*/  ULOP3.LUT UR6, UR6, 0x10000, URZ, 0xfc, !UPT ;  /* 0x0001000006067892 */ /* 0x000fe2000f8efc3f */
[----:B------:R2:W-:Y:S01]  /*1fd0*/  STL [R1+0x6c], RZ ;  /* 0x00006cff01007387 */ /* 0x0005e20000100800 */
[----:B------:R-:W-:Y:S01]  /*1fe0*/  ULDC UR7, c[0x0][0x50c] ;  /* 0x0001430000077ab9 */ /* 0x000fe20000000800 */
[----:B------:R-:W-:Y:S01]  /*1ff0*/  CS2R R4, SRZ ;  /* 0x0000000000047805 */ /* 0x000fe2000001ff00 */
[----:B------:R-:W-:Y:S01]  /*2000*/  ULEA UR10, UR5, UR6, 0xa ;  /* 0x00000006050a7291 */ /* 0x000fe2000f8e503f */
[----:B------:R2:W-:Y:S01]  /*2010*/  STL [R1+0x68], RZ ;  /* 0x000068ff01007387 */ /* 0x0005e20000100800 */
[----:B------:R-:W-:Y:S01]  /*2020*/  UISETP.NE.AND UP0, UPT, UR7, 0x2, UPT ;  /* 0x000000020700788c */ /* 0x000fe2000bf05270 */
[----:B------:R-:W-:Y:S01]  /*2030*/  CS2R R6, SRZ ;  /* 0x0000000000067805 */ /* 0x000fe2000001ff00 */
[----:B------:R-:W-:Y:S01]  /*2040*/  UMOV UR6, 0x2 ;  /* 0x0000000200067882 */ /* 0x000fe20000000000 */
[----:B------:R2:W-:Y:S01]  /*2050*/  STL [R1+0x64], RZ ;  /* 0x000064ff01007387 */ /* 0x0005e20000100800 */
[----:B------:R-:W-:Y:S01]  /*2060*/  USEL UR7, URZ, 0x1, UP0 ;  /* 0x000000013f077887 */ /* 0x000fe20008000000 */
[----:B------:R-:W-:-:S02]  /*2070*/  CS2R R8, SRZ ;  /* 0x0000000000087805 */ /* 0x000fc4000001ff00 */
[----:B------:R-:W-:Y:S01]  /*2080*/  CS2R R10, SRZ ;  /* 0x00000000000a7805 */ /* 0x000fe2000001ff00 */
[----:B------:R-:W-:Y:S01]  /*2090*/  QGMMA.64x256x32.F32.E4M3.E4M3 R24, gdesc[UR8], RZ, !UPT ;  /* 0x03e00000081879f3 */ /* 0x000fe2000c7008ff */
[----:B------:R2:W-:Y:S01]  /*20a0*/  STL [R1+0x60], RZ ;  /* 0x000060ff01007387 */ /* 0x0005e20000100800 */
[----:B------:R-:W-:Y:S01]  /*20b0*/  UIADD3 UR8, UR8, 0x2, URZ ;  /* 0x0000000208087890 */ /* 0x000fe2000fffe03f */
[----:B------:R-:W-:Y:S01]  /*20c0*/  ISETP.NE.AND P0, PT, RZ, UR7, PT ;  /* 0x00000007ff007c0c */ /* 0x000fe2000bf05270 */
[----:B------:R-:W-:Y:S01]  /*20d0*/  UIADD3 UR10, UR10, 0x2, URZ ;  /* 0x000000020a0a7890 */ /* 0x000fe2000fffe03f */
[----:B------:R2:W-:Y:S01]  /*20e0*/  STL [R1+0x5c], RZ ;  /* 0x00005cff01007387 */ /* 0x0005e20000100800 */
[----:B------:R-:W-:Y:S01]  /*20f0*/  UMOV UR9, 0x80000020 ;  /* 0x8000002000097882 */ /* 0x000fe20000000000 */
[----:B------:R-:W-:Y:S01]  /*2100*/  UMOV UR11, 0x80000020 ;  /* 0x80000020000b7882 */ /* 0x000fe20000000000 */
        /* <DEDUP_REMOVED lines=58> */
[----:B------:R-:W-:-:S03]  /*24b0*/  IMAD.MOV.U32 R226, RZ, RZ, RZ ;  /* 0x000000ffffe27224 */ /* 0x000fc600078e00ff */
[----:B------:R2:W-:Y:S04]  /*24c0*/  STL [R1+0x1c], RZ ;  /* 0x00001cff01007387 */ /* 0x0005e80000100800 */
[----:B------:R2:W-:Y:S04]  /*24d0*/  STL [R1+0x18], RZ ;  /* 0x000018ff01007387 */ /* 0x0005e80000100800 */
[----:B------:R2:W-:Y:S04]  /*24e0*/  STL [R1+0x14], RZ ;  /* 0x000014ff01007387 */ /* 0x0005e80000100800 */
[----:B------:R2:W-:Y:S04]  /*24f0*/  STL [R1+0x10], RZ ;  /* 0x000010ff01007387 */ /* 0x0005e80000100800 */
[----:B------:R2:W-:Y:S04]  /*2500*/  STL [R1+0xc], RZ ;  /* 0x00000cff01007387 */ /* 0x0005e80000100800 */
[----:B------:R2:W-:Y:S04]  /*2510*/  STL [R1+0x8], RZ ;  /* 0x000008ff01007387 */ /* 0x0005e80000100800 */
[----:B------:R2:W-:Y:S04]  /*2520*/  STL [R1+0x4], RZ ;  /* 0x000004ff01007387 */ /* 0x0005e80000100800 */
[----:B------:R2:W-:Y:S01]  /*2530*/  STL [R1], RZ ;  /* 0x000000ff01007387 */ /* 0x0005e20000100800 */
[----:B------:R-:W-:Y:S01]  /*2540*/  QGMMA.64x256x32.F32.E4M3.E4M3 R24, gdesc[UR8], R24, gsb0 ;  /* 0x03e00000081879f3 */ /* 0x000fe20008000818 */
[----:B------:R-:W-:Y:S05]  /*2550*/  @!P0 BRA `(.L_x_23) ;  /* 0x0000000800808947 */ /* 0x000fea0003800000 */
[----:B------:R-:W-:Y:S02]  /*2560*/  WARPGROUP.DEPBAR.LE gsb0, 0x0 ;  /* 0x00008000000079c5 */ /* 0x000fe40000010000 */
[----:B------:R-:W-:-:S01]  /*2570*/  FADD R227, RZ, R122 ;  /* 0x0000007affe37221 */ /* 0x000fc20000000000 */
[----:B------:R-:W-:Y:S01]  /*2580*/  FADD R226, RZ, R24 ;  /* 0x00000018ffe27221 */ /* 0x000fe20000000000 */
[----:B------:R-:W-:-:S01]  /*2590*/  FADD R225, RZ, R25 ;  /* 0x00000019ffe17221 */ /* 0x000fc20000000000 */
[----:B------:R-:W-:Y:S01]  /*25a0*/  FADD R224, RZ, R26 ;  /* 0x0000001affe07221 */ /* 0x000fe20000000000 */
[----:B------:R-:W-:-:S01]  /*25b0*/  FADD R223, RZ, R27 ;  /* 0x0000001bffdf7221 */ /* 0x000fc20000000000 */
[----:B------:R0:W-:Y:S01]  /*25c0*/  STL [R1], R227 ;  /* 0x000000e301007387 */ /* 0x0001e20000100800 */
[----:B------:R-:W-:-:S01]  /*25d0*/  FADD R222, RZ, R28 ;  /* 0x0000001cffde7221 */ /* 0x000fc20000000000 */
[----:B------:R-:W-:Y:S01]  /*25e0*/  FADD R221, RZ, R29 ;  /* 0x0000001dffdd7221 */ /* 0x000fe20000000000 */
[----:B------:R-:W-:-:S01]  /*25f0*/  FADD R220, RZ, R30 ;  /* 0x0000001effdc7221 */ /* 0x000fc20000000000 */
[----:B------:R-:W-:Y:S01]  /*2600*/  FADD R219, RZ, R31 ;  /* 0x0000001fffdb7221 */ /* 0x000fe20000000000 */
[----:B------:R-:W-:-:S01]  /*2610*/  FADD R218, RZ, R32 ;  /* 0x00000020ffda7221 */ /* 0x000fc20000000000 */
[----:B------:R-:W-:Y:S01]  /*2620*/  FADD R217, RZ, R33 ;  /* 0x00000021ffd97221 */ /* 0x000fe20000000000 */
[----:B------:R-:W-:-:S01]  /*2630*/  FADD R216, RZ, R34 ;  /* 0x00000022ffd87221 */ /* 0x000fc20000000000 */
[----:B------:R-:W-:Y:S01]  /*2640*/  FADD R215, RZ, R35 ;  /* 0x00000023ffd77221 */ /* 0x000fe20000000000 */
[----:B------:R-:W-:-:S01]  /*2650*/  FADD R214, RZ, R36 ;  /* 0x00000024ffd67221 */ /* 0x000fc20000000000 */
[----:B0-----:R-:W-:Y:S01]  /*2660*/  FADD R227, RZ, R123 ;  /* 0x0000007bffe37221 */ /* 0x001fe20000000000 */
[----:B------:R-:W-:-:S01]  /*2670*/  FADD R213, RZ, R37 ;  /* 0x00000025ffd57221 */ /* 0x000fc20000000000 */
[----:B------:R-:W-:Y:S01]  /*2680*/  FADD R212, RZ, R38 ;  /* 0x00000026ffd47221 */ /* 0x000fe20000000000 */
[----:B------:R-:W-:-:S01]  /*2690*/  FADD R211, RZ, R39 ;  /* 0x00000027ffd37221 */ /* 0x000fc20000000000 */
[----:B------:R-:W-:Y:S01]  /*26a0*/  FADD R210, RZ, R40 ;  /* 0x00000028ffd27221 */ /* 0x000fe20000000000 */
[----:B------:R0:W-:Y:S01]  /*26b0*/  STL [R1+0x4], R227 ;  /* 0x000004e301007387 */ /* 0x0001e20000100800 */
        /* <DEDUP_REMOVED lines=93> */
[----:B------:R-:W-:Y:S01]  /*2c90*/  UMOV UR6, URZ ;  /* 0x0000003f00067c82 */ /* 0x000fe20008000000 */
[----:B0-----:R-:W-:-:S05]  /*2ca0*/  FADD R227, RZ, R130 ;  /* 0x00000082ffe37221 */ /* 0x001fca0000000000 */
[----:B------:R0:W-:Y:S02]  /*2cb0*/  STL [R1+0x20], R227 ;  /* 0x000020e301007387 */ /* 0x0001e40000100800 */
        /* <DEDUP_REMOVED lines=42> */
.L_x_23:
[----:B------:R-:W-:-:S04]  /*2f60*/  UIADD3 UR18, UR5, 0x1, URZ ;  /* 0x0000000105127890 */ /* 0x000fc8000fffe03f */
[----:B------:R-:W-:-:S04]  /*2f70*/  UISETP.NE.AND UP0, UPT, UR18, 0x9, UPT ;  /* 0x000000091200788c */ /* 0x000fc8000bf05270 */
[----:B------:R-:W-:Y:S02]  /*2f80*/  USEL UR8, URZ, 0x1, UP0 ;  /* 0x000000013f087887 */ /* 0x000fe40008000000 */
[----:B------:R-:W-:Y:S02]  /*2f90*/  USEL UR18, UR18, URZ, UP0 ;  /* 0x0000003f12127287 */ /* 0x000fe40008000000 */
[----:B------:R-:W-:-:S06]  /*2fa0*/  ULOP3.LUT UR8, UR4, UR8, URZ, 0x3c, !UPT ;  /* 0x0000000804087292 */ /* 0x000fcc000f8e3c3f */
[----:B0-----:R-:W-:Y:S01]  /*2fb0*/  IMAD.U32 R227, RZ, RZ, UR8 ;  /* 0x00000008ffe37e24 */ /* 0x001fe2000f8e00ff */
[----:B------:R-:W-:-:S06]  /*2fc0*/  UMOV UR8, 0x1 ;  /* 0x0000000100087882 */ /* 0x000fcc0000000000 */
.L_x_18:
[----:B------:R-:W-:-:S04]  /*2fd0*/  UISETP.LT.AND UP0, UPT, UR12, 0x1, UPT ;  /* 0x000000010c00788c */ /* 0x000fc8000bf01270 */
[----:B------:R-:W-:-:S04]  /*2fe0*/  USEL UR9, UR12, 0x1, UP0 ;  /* 0x000000010c097887 */ /* 0x000fc80008000000 */
[----:B------:R-:W-:-:S04]  /*2ff0*/  UIADD3 UR9, UR12, -UR9, URZ ;  /* 0x800000090c097290 */ /* 0x000fc8000fffe03f */
[----:B------:R-:W-:-:S06]  /*3000*/  UISETP.GE.AND UP0, UPT, UR9, 0x1, UPT ;  /* 0x000000010900788c */ /* 0x000fcc000bf06270 */
[----:B------:R-:W-:-:S13]  /*3010*/  PLOP3.LUT P0, PT, PT, PT, UP0, 0x80, 0x0 ;  /* 0x000000000000781c */ /* 0x000fda0003f0f008 */
[----:B------:R-:W-:Y:S05]  /*3020*/  @!P0 BRA `(.L_x_24) ;  /* 0x0000001000a48947 */ /* 0x000fea0003800000 */
[----:B------:R-:W-:Y:S01]  /*3030*/  IMAD.U32 R228, RZ, RZ, UR9 ;  /* 0x00000009ffe47e24 */ /* 0x000fe2000f8e00ff */
[----:B------:R-:W-:Y:S01]  /*3040*/  UMOV UR23, UR5 ;  /* 0x0000000500177c82 */ /* 0x000fe20008000000 */
[----:B------:R-:W-:-:S05]  /*3050*/  ULDC UR24, c[0x0][0x50c] ;  /* 0x0001430000187ab9 */ /* 0x000fca0000000800 */
.L_x_32:
[----:B------:R-:W-:-:S06]  /*3060*/  UISETP.NE.AND UP0, UPT, UR21, 0x3, UPT ;  /* 0x000000031500788c */ /* 0x000fcc000bf05270 */
[----:B------:R-:W-:-:S13]  /*3070*/  PLOP3.LUT P1, PT, PT, PT, UP0, 0x80, 0x0 ;  /* 0x000000000000781c */ /* 0x000fda0003f2f008 */
[----:B-1---5:R-:W-:Y:S05]  /*3080*/  @!P1 BRA `(.L_x_25) ;  /* 0x0000000000049947 */ /* 0x022fea0003800000 */
[----:B------:R-:W-:Y:S01]  /*3090*/  BPT.TRAP 0x1 ;  /* 0x000000040000795c */ /* 0x000fe20000300000 */
.L_x_25:
[----:B------:R-:W0:Y:S01]  /*30a0*/  S2UR UR9, SR_CgaCtaId ;  /* 0x00000000000979c3 */ /* 0x000e220000008800 */
[----:B------:R-:W-:Y:S01]  /*30b0*/  UMOV UR14, 0x400 ;  /* 0x00000400000e7882 */ /* 0x000fe20000000000 */
[----:B------:R-:W-:Y:S01]  /*30c0*/  SHF.L.U32 R229, R227, 0x1f, RZ ;  /* 0x0000001fe3e57819 */ /* 0x000fe200000006ff */
[----:B0-----:R-:W-:-:S04]  /*30d0*/  ULEA UR14, UR9, UR14, 0x18 ;  /* 0x0000000e090e7291 */ /* 0x001fc8000f8ec03f */
[----:B------:R-:W-:-:S09]  /*30e0*/  ULEA UR9, UR18, UR14, 0x3 ;  /* 0x0000000e12097291 */ /* 0x000fd2000f8e183f */
[----:B------:R0:W1:Y:S01]  /*30f0*/  SYNCS.PHASECHK.TRANS64.TRYWAIT P0, [UR9], R229 ;  /* 0x000000e5ff0075a7 */ /* 0x0000620008000149 */
[----:B------:R-:W-:Y:S05]  /*3100*/  @!P1 BRA `(.L_x_26) ;  /* 0x0000000000049947 */ /* 0x000fea0003800000 */
[----:B------:R-:W-:Y:S01]  /*3110*/  BPT.TRAP 0x1 ;  /* 0x000000040000795c */ /* 0x000fe20000300000 */
.L_x_26:
[----:B-1----:R-:W-:Y:S05]  /*3120*/  @P0 BRA `(.L_x_27) ;  /* 0x0000000000080947 */ /* 0x002fea0003800000 */
[----:B------:R-:W1:Y:S02]  /*3130*/  SYNCS.PHASECHK.TRANS64.TRYWAIT P0, [UR9], R229 ;  /* 0x000000e5ff0075a7 */ /* 0x000e640008000149 */
[----:B-1----:R-:W-:Y:S05]  /*3140*/  @!P0 BRA `(.L_x_28) ;  /* 0x000000d400908947 */ /* 0x002fea0003800000 */
.L_x_27:
[----:B------:R-:W-:Y:S01]  /*3150*/  UIADD3 UR9, UR14, 0x12180, URZ ;  /* 0x000121800e097890 */ /* 0x000fe2000fffe03f */
[----:B------:R-:W-:Y:S01]  /*3160*/  WARPGROUP.ARRIVE ;  /* 0x00000000000079c5 */ /* 0x000fe20000000000 */
[----:B------:R-:W-:Y:S02]  /*3170*/  UISETP.NE.AND UP0, UPT, UR7, URZ, UPT ;  /* 0x0000003f0700728c */ /* 0x000fe4000bf05270 */
[----:B------:R-:W-:Y:S02]  /*3180*/  USHF.R.U32.HI UR9, URZ, 0x4, UR9 ;  /* 0x000000043f097899 */ /* 0x000fe40008011609 */
[----:B------:R-:W-:Y:S02]  /*3190*/  USEL UR8, UR8, URZ, !UP0 ;  /* 0x0000003f08087287 */ /* 0x000fe4000c000000 */
[----:B------:R-:W-:Y:S02]  /*31a0*/  ULOP3.LUT UR9, UR9, 0x3fff, URZ, 0xc0, !UPT ;  /* 0x00003fff09097892 */ /* 0x000fe4000f8ec03f */
[----:B------:R-:W-:-:S02]  /*31b0*/  ULOP3.LUT UR7, UR15, 0x10000, URZ, 0xfc, !UPT ;  /* 0x000100000f077892 */ /* 0x000fc4000f8efc3f */
[----:B------:R-:W-:Y:S02]  /*31c0*/  ULOP3.LUT UR9, UR9, 0x10000, URZ, 0xfc, !UPT ;  /* 0x0001000009097892 */ /* 0x000fe4000f8efc3f */
[----:B------:R-:W-:Y:S02]  /*31d0*/  UISETP.NE.U32.AND UP0, UPT, UR8, URZ, UPT ;  /* 0x0000003f0800728c */ /* 0x000fe4000bf05070 */
[----:B------:R-:W-:Y:S02]  /*31e0*/  ULEA UR8, UR18, UR7, 0x9 ;  /* 0x0000000712087291 */ /* 0x000fe4000f8e483f */
[----:B------:R-:W-:Y:S01]  /*31f0*/  ULEA UR10, UR18, UR9, 0xa ;  /* 0x00000009120a7291 */ /* 0x000fe2000f8e503f */
[----:B------:R-:W-:Y:S02]  /*3200*/  UMOV UR11, 0x80000020 ;  /* 0x80000020000b7882 */ /* 0x000fe40000000000 */
[----:B------:R-:W-:Y:S01]  /*3210*/  UMOV UR9, 0x80000020 ;  /* 0x8000002000097882 */ /* 0x000fe20000000000 */
[----:B------:R-:W-:-:S05]  /*3220*/  UIADD3 UR6, UR6, 0x2, URZ ;  /* 0x0000000206067890 */ /* 0x000fca000fffe03f */
[----:B------:R-:W-:Y:S01]  /*3230*/  QGMMA.64x256x32.F32.E4M3.E4M3 R24, gdesc[UR8], R24, UP0 ;  /* 0x03e00000081879f3 */ /* 0x000fe2000bf00818 */
[----:B------:R-:W-:Y:S02]  /*3240*/  UIADD3 UR8, UR8, 0x2, URZ ;  /* 0x0000000208087890 */ /* 0x000fe4000fffe03f */
[----:B------:R-:W-:Y:S01]  /*3250*/  UIADD3 UR10, UR10, 0x2, URZ ;  /* 0x000000020a0a7890 */ /* 0x000fe2000fffe03f */
[----:B------:R-:W-:Y:S01]  /*3260*/  UMOV UR9, 0x80000020 ;  /* 0x8000002000097882 */ /* 0x000fe20000000000 */
[----:B------:R-:W-:Y:S01]  /*3270*/  UMOV UR11, 0x80000020 ;  /* 0x80000020000b7882 */ /* 0x000fe20000000000 */
[----:B------:R-:W-:-:S04]  /*3280*/  UISETP.NE.AND UP0, UPT, UR6, UR24, UPT ;  /* 0x000000180600728c */ /* 0x000fc8000bf05270 */
[----:B------:R-:W-:-:S06]  /*3290*/  USEL UR7, URZ, 0x1, UP0 ;  /* 0x000000013f077887 */ /* 0x000fcc0008000000 */
[----:B------:R-:W-:-:S12]  /*32a0*/  ISETP.NE.AND P0, PT, RZ, UR7, PT ;  /* 0x00000007ff007c0c */ /* 0x000fd8000bf05270 */
[----:B------:R-:W-:Y:S03]  /*32b0*/  QGMMA.64x256x32.F32.E4M3.E4M3 R24, gdesc[UR8], R24, gsb0 ;  /* 0x03e00000081879f3 */ /* 0x000fe60008000818 */
[----:B------:R-:W-:Y:S02]  /*32c0*/  WARPGROUP.DEPBAR.LE gsb0, 0x1 ;  /* 0x00008000000079c5 */ /* 0x000fe40000010100 */
[----:B------:R-:W-:Y:S05]  /*32d0*/  @!P0 BRA `(.L_x_29) ;  /* 0x0000000c00808947 */ /* 0x000fea0003800000 */
[----:B------:R-:W-:Y:S02]  /*32e0*/  WARPGROUP.DEPBAR.LE gsb0, 0x0 ;  /* 0x00008000000079c5 */ /* 0x000fe40000010000 */
[----:B------:R-:W-:-:S01]  /*32f0*/  FADD R226, R24, R226 ;  /* 0x000000e218e27221 */ /* 0x000fc20000000000 */
[----:B------:R-:W-:Y:S01]  /*3300*/  FADD R225, R25, R225 ;  /* 0x000000e119e17221 */ /* 0x000fe20000000000 */
[----:B------:R1:W-:Y:S01]  /*3310*/  STL [R1+0x90], R227 ;  /* 0x000090e301007387 */ /* 0x0003e20000100800 */
[----:B------:R-:W-:-:S01]  /*3320*/  FADD R224, R26, R224 ;  /* 0x000000e01ae07221 */ /* 0x000fc20000000000 */
[----:B------:R-:W-:Y:S01]  /*3330*/  FADD R223, R27, R223 ;  /* 0x000000df1bdf7221 */ /* 0x000fe20000000000 */
[----:B------:R-:W-:-:S01]  /*3340*/  FADD R222, R28, R222 ;  /* 0x000000de1cde7221 */ /* 0x000fc20000000000 */
[----:B------:R-:W-:Y:S01]  /*3350*/  FADD R221, R29, R221 ;  /* 0x000000dd1ddd7221 */ /* 0x000fe20000000000 */
[----:B-1----:R-:W3:Y:S04]  /*3360*/  LDL.LU R227, [R1+0x30] ;  /* 0x0000300001e37983 */ /* 0x002ee80000300800 */
[----:B------:R1:W-:Y:S01]  /*3370*/  STL [R1+0x94], R226 ;  /* 0x000094e201007387 */ /* 0x0003e20000100800 */
[----:B------:R-:W-:-:S01]  /*3380*/  FADD R220, R30, R220 ;  /* 0x000000dc1edc7221 */ /* 0x000fc20000000000 */
[----:B------:R-:W-:-:S02]  /*3390*/  FADD R219, R31, R219 ;  /* 0x000000db1fdb7221 */ /* 0x000fc40000000000 */
[----:B-1----:R-:W4:Y:S04]  /*33a0*/  LDL.LU R226, [R1+0x2c] ;  /* 0x00002c0001e27983 */ /* 0x002f280000300800 */
[----:B------:R1:W-:Y:S01]  /*33b0*/  STL [R1+0x98], R225 ;  /* 0x000098e101007387 */ /* 0x0003e20000100800 */
[----:B------:R-:W-:-:S03]  /*33c0*/  FADD R218, R32, R218 ;  /* 0x000000da20da7221 */ /* 0x000fc60000000000 */
[----:B-1----:R-:W2:Y:S04]  /*33d0*/  LDL.LU R225, [R1+0x28] ;  /* 0x0000280001e17983 */ /* 0x002ea80000300800 */
        /* <DEDUP_REMOVED lines=9> */
[----:B------:R1:W-:Y:S04]  /*3470*/  STL [R1+0xa8], R221 ;  /* 0x0000a8dd01007387 */ /* 0x0003e80000100800 */
        /* <DEDUP_REMOVED lines=12> */
[----:B-1----:R-:W2:Y:S01]  /*3540*/  LDL.LU R215, [R1] ;  /* 0x0000000001d77983 */ /* 0x002ea20000300800 */
[----:B------:R-:W-:-:S01]  /*3550*/  FADD R214, R36, R214 ;  /* 0x000000d624d67221 */ /* 0x000fc20000000000 */
[----:B------:R-:W-:Y:S01]  /*3560*/  FADD R213, R37, R213 ;  /* 0x000000d525d57221 */ /* 0x000fe20000000000 */
[----:B------:R-:W-:-:S01]  /*3570*/  FADD R212, R38, R212 ;  /* 0x000000d426d47221 */ /* 0x000fc20000000000 */
[----:B------:R-:W-:Y:S01]  /*3580*/  FADD R211, R39, R211 ;  /* 0x000000d327d37221 */ /* 0x000fe20000000000 */
[----:B------:R-:W-:-:S01]  /*3590*/  FADD R210, R40, R210 ;  /* 0x000000d228d27221 */ /* 0x000fc20000000000 */
[----:B------:R-:W-:Y:S01]  /*35a0*/  STL [R1+0xc4], R214 ;  /* 0x0000c4d601007387 */ /* 0x000fe20000100800 */
        /* <DEDUP_REMOVED lines=11> */
[----:B------:R1:W-:Y:S01]  /*3660*/  STL [R1+0xd0], R211 ;  /* 0x0000d0d301007387 */ /* 0x0003e20000100800 */
[----:B------:R-:W-:-:S01]  /*3670*/  FADD R200, R50, R200 ;  /* 0x000000c832c87221 */ /* 0x000fc20000000000 */
[----:B------:R-:W-:Y:S01]  /*3680*/  FADD R199, R51, R199 ;  /* 0x000000c733c77221 */ /* 0x000fe20000000000 */
        /* <DEDUP_REMOVED lines=69> */
[----:B-----5:R-:W-:Y:S01]  /*3ae0*/  FADD R0, R121, R0 ;  /* 0x0000000079007221 */ /* 0x020fe20000000000 */
[----:B---3--:R-:W-:-:S01]  /*3af0*/  FADD R227, R134, R227 ;  /* 0x000000e386e37221 */ /* 0x008fc20000000000 */
[----:B----4-:R-:W-:Y:S01]  /*3b00*/  FADD R226, R133, R226 ;  /* 0x000000e285e27221 */ /* 0x010fe20000000000 */
[----:B--2---:R-:W-:-:S01]  /*3b10*/  FADD R225, R132, R225 ;  /* 0x000000e184e17221 */ /* 0x004fc20000000000 */
        /* <DEDUP_REMOVED lines=9> */
[----:B------:R-:W-:-:S05]  /*3bb0*/  FADD R215, R122, R215 ;  /* 0x000000d77ad77221 */ /* 0x000fca0000000000 */
[----:B------:R2:W-:Y:S04]  /*3bc0*/  STL [R1], R215 ;  /* 0x000000d701007387 */ /* 0x0005e80000100800 */
[----:B------:R3:W-:Y:S04]  /*3bd0*/  STL [R1+0x4], R216 ;  /* 0x000004d801007387 */ /* 0x0007e80000100800 */
        /* <DEDUP_REMOVED lines=8> */
[----:B-1----:R-:W4:Y:S04]  /*3c60*/  LDL.LU R211, [R1+0x34] ;  /* 0x0000340001d37983 */ /* 0x002f280000300800 */
[----:B------:R1:W-:Y:S04]  /*3c70*/  STL [R1+0x28], R225 ;  /* 0x000028e101007387 */ /* 0x0003e80000100800 */
[----:B------:R-:W4:Y:S04]  /*3c80*/  LDL.LU R212, [R1+0x38] ;  /* 0x0000380001d47983 */ /* 0x000f280000300800 */
[----:B------:R1:W-:Y:S04]  /*3c90*/  STL [R1+0x2c], R226 ;  /* 0x00002ce201007387 */ /* 0x0003e80000100800 */
[----:B------:R-:W4:Y:S04]  /*3ca0*/  LDL.LU R213, [R1+0x3c] ;  /* 0x00003c0001d57983 */ /* 0x000f280000300800 */
[----:B------:R1:W-:Y:S04]  /*3cb0*/  STL [R1+0x30], R227 ;  /* 0x000030e301007387 */ /* 0x0003e80000100800 */
[----:B------:R-:W4:Y:S04]  /*3cc0*/  LDL.LU R214, [R1+0x40] ;  /* 0x0000400001d67983 */ /* 0x000f280000300800 */
[----:B--2---:R-:W2:Y:S04]  /*3cd0*/  LDL.LU R215, [R1+0x44] ;  /* 0x0000440001d77983 */ /* 0x004ea80000300800 */
[----:B---3--:R-:W3:Y:S04]  /*3ce0*/  LDL.LU R216, [R1+0x48] ;  /* 0x0000480001d87983 */ /* 0x008ee80000300800 */
[----:B----4-:R-:W4:Y:S04]  /*3cf0*/  LDL.LU R217, [R1+0x4c] ;  /* 0x00004c0001d97983 */ /* 0x010f280000300800 */
[----:B0-----:R-:W4:Y:S04]  /*3d00*/  LDL.LU R218, [R1+0x50] ;  /* 0x0000500001da7983 */ /* 0x001f280000300800 */
[----:B------:R-:W4:Y:S04]  /*3d10*/  LDL.LU R219, [R1+0x54] ;  /* 0x0000540001db7983 */ /* 0x000f280000300800 */
[----:B------:R-:W4:Y:S04]  /*3d20*/  LDL.LU R220, [R1+0x58] ;  /* 0x0000580001dc7983 */ /* 0x000f280000300800 */
[----:B------:R-:W4:Y:S04]  /*3d30*/  LDL.LU R221, [R1+0x5c] ;  /* 0x00005c0001dd7983 */ /* 0x000f280000300800 */
[----:B------:R-:W4:Y:S04]  /*3d40*/  LDL.LU R222, [R1+0x60] ;  /* 0x0000600001de7983 */ /* 0x000f280000300800 */
[----:B------:R-:W4:Y:S04]  /*3d50*/  LDL.LU R223, [R1+0x64] ;  /* 0x0000640001df7983 */ /* 0x000f280000300800 */
[----:B------:R-:W4:Y:S04]  /*3d60*/  LDL.LU R224, [R1+0x68] ;  /* 0x0000680001e07983 */ /* 0x000f280000300800 */
[----:B-1----:R-:W4:Y:S04]  /*3d70*/  LDL.LU R225, [R1+0x6c] ;  /* 0x00006c0001e17983 */ /* 0x002f280000300800 */
[----:B------:R-:W4:Y:S04]  /*3d80*/  LDL.LU R226, [R1+0x70] ;  /* 0x0000700001e27983 */ /* 0x000f280000300800 */
[----:B------:R-:W4:Y:S01]  /*3d90*/  LDL.LU R227, [R1+0x74] ;  /* 0x0000740001e37983 */ /* 0x000f220000300800 */
[----:B------:R-:W-:-:S05]  /*3da0*/  FADD R211, R135, R211 ;  /* 0x000000d387d37221 */ /* 0x000fca0000000000 */
[----:B------:R0:W-:Y:S01]  /*3db0*/  STL [R1+0x34], R211 ;  /* 0x000034d301007387 */ /* 0x0001e20000100800 */
[----:B------:R-:W-:-:S03]  /*3dc0*/  FADD R212, R136, R212 ;  /* 0x000000d488d47221 */ /* 0x000fc60000000000 */
[----:B0-----:R1:W5:Y:S01]  /*3dd0*/  LDL.LU R211, [R1+0xd0] ;  /* 0x0000d00001d37983 */ /* 0x0013620000300800 */
[----:B------:R-:W-:-:S03]  /*3de0*/  FADD R213, R137, R213 ;  /* 0x000000d589d57221 */ /* 0x000fc60000000000 */
[----:B------:R0:W-:Y:S01]  /*3df0*/  STL [R1+0x38], R212 ;  /* 0x000038d401007387 */ /* 0x0001e20000100800 */
[----:B------:R-:W-:-:S01]  /*3e00*/  FADD R214, R138, R214 ;  /* 0x000000d68ad67221 */ /* 0x000fc20000000000 */
[----:B--2---:R-:W-:Y:S02]  /*3e10*/  FADD R215, R139, R215 ;  /* 0x000000d78bd77221 */ /* 0x004fe40000000000 */
[----:B0-----:R1:W5:Y:S01]  /*3e20*/  LDL.LU R212, [R1+0xcc] ;  /* 0x0000cc0001d47983 */ /* 0x0013620000300800 */
[----:B---3--:R-:W-:-:S03]  /*3e30*/  FADD R216, R140, R216 ;  /* 0x000000d88cd87221 */ /* 0x008fc60000000000 */
[----:B------:R0:W-:Y:S01]  /*3e40*/  STL [R1+0x3c], R213 ;  /* 0x00003cd501007387 */ /* 0x0001e20000100800 */
[----:B----4-:R-:W-:-:S03]  /*3e50*/  FADD R217, R141, R217 ;  /* 0x000000d98dd97221 */ /* 0x010fc60000000000 */
[----:B0-----:R1:W5:Y:S01]  /*3e60*/  LDL.LU R213, [R1+0xc8] ;  /* 0x0000c80001d57983 */ /* 0x0013620000300800 */
[----:B------:R-:W-:-:S03]  /*3e70*/  FADD R218, R142, R218 ;  /* 0x000000da8eda7221 */ /* 0x000fc60000000000 */
[----:B------:R0:W-:Y:S01]  /*3e80*/  STL [R1+0x40], R214 ;  /* 0x000040d601007387 */ /* 0x0001e20000100800 */
[----:B------:R-:W-:-:S01]  /*3e90*/  FADD R219, R143, R219 ;  /* 0x000000db8fdb7221 */ /* 0x000fc20000000000 */
[----:B------:R-:W-:Y:S02]  /*3ea0*/  FADD R220, R144, R220 ;  /* 0x000000dc90dc7221 */ /* 0x000fe40000000000 */
[----:B0-----:R1:W5:Y:S04]  /*3eb0*/  LDL.LU R214, [R1+0xc4] ;  /* 0x0000c40001d67983 */ /* 0x0013680000300800 */
[----:B------:R0:W-:Y:S01]  /*3ec0*/  STL [R1+0x44], R215 ;  /* 0x000044d701007387 */ /* 0x0001e20000100800 */
[----:B------:R-:W-:-:S01]  /*3ed0*/  FADD R221, R145, R221 ;  /* 0x000000dd91dd7221 */ /* 0x000fc20000000000 */
[----:B------:R-:W-:-:S02]  /*3ee0*/  FADD R222, R146, R222 ;  /* 0x000000de92de7221 */ /* 0x000fc40000000000 */
[----:B0-----:R1:W5:Y:S04]  /*3ef0*/  LDL.LU R215, [R1+0xc0] ;  /* 0x0000c00001d77983 */ /* 0x0013680000300800 */
[----:B------:R0:W-:Y:S01]  /*3f00*/  STL [R1+0x48], R216 ;  /* 0x000048d801007387 */ /* 0x0001e20000100800 */
[----:B------:R-:W-:-:S03]  /*3f10*/  FADD R223, R147, R223 ;  /* 0x000000df93df7221 */ /* 0x000fc60000000000 */
        /* <DEDUP_REMOVED lines=13> */
[----:B------:R0:W-:Y:S04]  /*3ff0*/  STL [R1+0x5c], R221 ;  /* 0x00005cdd01007387 */ /* 0x0001e80000100800 */
        /* <DEDUP_REMOVED lines=12> */
[----:B0-----:R1:W5:Y:S01]  /*40c0*/  LDL.LU R227, [R1+0x90] ;  /* 0x0000900001e37983 */ /* 0x0013620000300800 */
[----:B------:R-:W-:-:S05]  /*40d0*/  UMOV UR6, URZ ;  /* 0x0000003f00067c82 */ /* 0x000fca0008000000 */
.L_x_29:
[----:B------:R-:W-:Y:S05]  /*40e0*/  @!P1 BRA `(.L_x_30) ;  /* 0x0000000000049947 */ /* 0x000fea0003800000 */
[----:B------:R-:W-:Y:S01]  /*40f0*/  BPT.TRAP 0x1 ;  /* 0x000000040000795c */ /* 0x000fe20000300000 */
.L_x_30:
[----:B------:R3:W-:Y:S04]  /*4100*/  STL [R1+0x94], R2 ;  /* 0x0000940201007387 */ /* 0x0007e80000100800 */
[----:B---3--:R-:W3:Y:S04]  /*4110*/  LDL R2, [R1+0x78] ;  /* 0x0000780001027983 */ /* 0x008ee80000100800 */
[----:B-----5:R4:W-:Y:S04]  /*4120*/  STL [R1+0x90], R0 ;  /* 0x0000900001007387 */ /* 0x0209e80000100800 */
[----:B----4-:R-:W4:Y:S01]  /*4130*/  LDL R0, [R1+0x7c] ;  /* 0x00007c0001007983 */ /* 0x010f220000100800 */
[----:B0-----:R-:W-:Y:S01]  /*4140*/  IMAD.U32 R229, RZ, RZ, UR23 ;  /* 0x00000017ffe57e24 */ /* 0x001fe2000f8e00ff */
[----:B---3--:R-:W-:-:S02]  /*4150*/  ISETP.NE.AND P0, PT, R2, RZ, PT ;  /* 0x000000ff0200720c */ /* 0x008fc40003f05270 */
[----:B------:R0:W5:Y:S11]  /*4160*/  LDL.LU R2, [R1+0x94] ;  /* 0x0000940001027983 */ /* 0x0001760000300800 */
[----:B------:R-:W-:-:S05]  /*4170*/  @P0 LEA R229, R229, UR14, 0x3 ;  /* 0x0000000ee5e50c11 */ /* 0x000fca000f8e18ff */
[----:B------:R-:W-:-:S05]  /*4180*/  @P0 VIADD R229, R229, 0x48 ;  /* 0x00000048e5e50836 */ /* 0x000fca0000000000 */
[----:B----4-:R-:W-:Y:S02]  /*4190*/  @P0 PRMT R229, R0, 0x654, R229 ;  /* 0x0000065400e50816 */ /* 0x010fe400000000e5 */
[----:B------:R0:W5:Y:S01]  /*41a0*/  LDL.LU R0, [R1+0x90] ;  /* 0x0000900001007983 */ /* 0x0001620000300800 */
[----:B------:R-:W-:Y:S01]  /*41b0*/  UISETP.GT.U32.AND UP0, UPT, UR13, 0x1, UPT ;  /* 0x000000010d00788c */ /* 0x000fe2000bf04070 */
[----:B------:R0:W-:Y:S05]  /*41c0*/  @P0 SYNCS.ARRIVE.TRANS64.RED.A1T0 RZ, [R229+URZ], RZ ;  /* 0x000000ffe5ff09a7 */ /* 0x0001ea000810043f */
[----:B------:R-:W-:-:S13]  /*41d0*/  PLOP3.LUT P0, PT, PT, PT, UP0, 0x80, 0x0 ;  /* 0x000000000000781c */ /* 0x000fda0003f0f008 */
[----:B0-----:R-:W-:Y:S05]  /*41e0*/  @P0 BRA `(.L_x_31) ;  /* 0x0000000000040947 */ /* 0x001fea0003800000 */
[----:B------:R-:W-:Y:S01]  /*41f0*/  BPT.TRAP 0x1 ;  /* 0x000000040000795c */ /* 0x000fe20000300000 */
.L_x_31:
[----:B------:R-:W-:Y:S01]  /*4200*/  UIADD3 UR18, UR18, 0x1, URZ ;  /* 0x0000000112127890 */ /* 0x000fe2000fffe03f */
[C---:B------:R-:W-:Y:S01]  /*4210*/  ISETP.GT.AND P0, PT, R228.reuse, 0x1, PT ;  /* 0x00000001e400780c */ /* 0x040fe20003f04270 */
[----:B------:R-:W-:Y:S01]  /*4220*/  UIADD3 UR23, UR23, 0x1, URZ ;  /* 0x0000000117177890 */ /* 0x000fe2000fffe03f */
[----:B------:R-:W-:Y:S01]  /*4230*/  VIADD R228, R228, 0xffffffff ;  /* 0xffffffffe4e47836 */ /* 0x000fe20000000000 */
[----:B------:R-:W-:Y:S02]  /*4240*/  UISETP.NE.AND UP0, UPT, UR18, 0x9, UPT ;  /* 0x000000091200788c */ /* 0x000fe4000bf05270 */
[----:B------:R-:W-:Y:S02]  /*4250*/  UISETP.NE.AND UP1, UPT, UR23, 0x9, UPT ;  /* 0x000000091700788c */ /* 0x000fe4000bf25270 */
[----:B------:R-:W-:Y:S02]  /*4260*/  USEL UR8, URZ, 0x1, UP0 ;  /* 0x000000013f087887 */ /* 0x000fe40008000000 */
[----:B------:R-:W-:-:S02]  /*4270*/  USEL UR18, UR18, URZ, UP0 ;  /* 0x0000003f12127287 */ /* 0x000fc40008000000 */
[----:B------:R-:W-:Y:S02]  /*4280*/  USEL UR23, UR23, URZ, UP1 ;  /* 0x0000003f17177287 */ /* 0x000fe40008800000 */
[----:B------:R-:W-:Y:S01]  /*4290*/  LOP3.LUT R227, R227, UR8, RZ, 0x3c, !PT ;  /* 0x00000008e3e37c12 */ /* 0x000fe2000f8e3cff */
[----:B------:R-:W-:Y:S01]  /*42a0*/  UMOV UR8, 0x1 ;  /* 0x0000000100087882 */ /* 0x000fe20000000000 */
[----:B------:R-:W-:Y:S08]  /*42b0*/  @P0 BRA `(.L_x_32) ;  /* 0xffffffec00680947 */ /* 0x000ff0000383ffff */
.L_x_24:
[----:B------:R-:W-:-:S04]  /*42c0*/  UISETP.NE.AND UP0, UPT, UR6, URZ, UPT ;  /* 0x0000003f0600728c */ /* 0x000fc8000bf05270 */
[----:B------:R-:W-:-:S06]  /*42d0*/  USEL UR6, URZ, 0x1, !UP0 ;  /* 0x000000013f067887 */ /* 0x000fcc000c000000 */
[----:B------:R-:W-:-:S13]  /*42e0*/  ISETP.NE.AND P0, PT, RZ, UR6, PT ;  /* 0x00000006ff007c0c */ /* 0x000fda000bf05270 */
[----:B------:R-:W-:Y:S05]  /*42f0*/  @!P0 BRA `(.L_x_33) ;  /* 0x0000000c00dc8947 */ /* 0x000fea0003800000 */
[----:B------:R-:W3:Y:S04]  /*4300*/  LDL.LU R227, [R1+0x74] ;  /* 0x0000740001e37983 */ /* 0x000ee80000300800 */
[----:B---3--:R0:W-:Y:S04]  /*4310*/  STL [R1+0x90], R227 ;  /* 0x000090e301007387 */ /* 0x0081e80000100800 */
[----:B0-----:R-:W3:Y:S04]  /*4320*/  LDL.LU R227, [R1+0x70] ;  /* 0x0000700001e37983 */ /* 0x001ee80000300800 */
        /* <DEDUP_REMOVED lines=55> */
[----:B0-----:R-:W3:Y:S01]  /*46a0*/  LDL.LU R227, [R1] ;  /* 0x0000000001e37983 */ /* 0x001ee20000300800 */
[----:B------:R-:W-:-:S02]  /*46b0*/  WARPGROUP.DEPBAR.LE gsb0, 0x0 ;  /* 0x00008000000079c5 */ /* 0x000fc40000010000 */
[----:B------:R-:W-:Y:S01]  /*46c0*/  FADD R226, R24, R226 ;  /* 0x000000e218e27221 */ /* 0x000fe20000000000 */
        /* <DEDUP_REMOVED lines=95> */
[----:B-----5:R-:W-:Y:S01]  /*4cc0*/  FADD R2, R120, R2 ;  /* 0x0000000278027221 */ /* 0x020fe20000000000 */
[----:B------:R-:W-:Y:S01]  /*4cd0*/  FADD R0, R121, R0 ;  /* 0x0000000079007221 */ /* 0x000fe20000000000 */
[----:B---3--:R-:W-:-:S05]  /*4ce0*/  FADD R227, R122, R227 ;  /* 0x000000e37ae37221 */ /* 0x008fca0000000000 */
[----:B------:R0:W-:Y:S04]  /*4cf0*/  STL [R1], R227 ;  /* 0x000000e301007387 */ /* 0x0001e80000100800 */
[----:B0-----:R-:W3:Y:S02]  /*4d00*/  LDL.LU R227, [R1+0x100] ;  /* 0x0001000001e37983 */ /* 0x001ee40000300800 */
[----:B---3--:R-:W-:-:S05]  /*4d10*/  FADD R227, R123, R227 ;  /* 0x000000e37be37221 */ /* 0x008fca0000000000 */
[----:B------:R0:W-:Y:S04]  /*4d20*/  STL [R1+0x4], R227 ;  /* 0x000004e301007387 */ /* 0x0001e80000100800 */
        /* <DEDUP_REMOVED lines=83> */
[----:B------:R0:W-:Y:S02]  /*5260*/  STL [R1+0x74], R227 ;  /* 0x000074e301007387 */ /* 0x0001e40000100800 */
.L_x_33:
[----:B------:R-:W-:Y:S02]  /*5270*/  WARPGROUP.DEPBAR.LE gsb0, 0x0 ;  /* 0x00008000000079c5 */ /* 0x000fe40000010000 */
[----:B------:R-:W3:Y:S02]  /*5280*/  LDC R24, c[0x0][0x28c] ;  /* 0x0000a300ff187b82 */ /* 0x000ee40000000800 */
[----:B---3--:R-:W-:-:S13]  /*5290*/  ISETP.GE.AND P0, PT, R24, 0x1, PT ;  /* 0x000000011800780c */ /* 0x008fda0003f06270 */
[----:B------:R-:W-:Y:S05]  /*52a0*/  @!P0 BRA `(.L_x_34) ;  /* 0x0000000000648947 */ /* 0x000fea0003800000 */
[----:B------:R-:W-:-:S06]  /*52b0*/  UISETP.NE.AND UP0, UPT, UR21, 0x3, UPT ;  /* 0x000000031500788c */ /* 0x000fcc000bf05270 */
[----:B------:R-:W-:-:S13]  /*52c0*/  PLOP3.LUT P0, PT, PT, PT, UP0, 0x80, 0x0 ;  /* 0x000000000000781c */ /* 0x000fda0003f0f008 */
[----:B------:R-:W-:Y:S05]  /*52d0*/  @!P0 BRA `(.L_x_35) ;  /* 0x0000000000048947 */ /* 0x000fea0003800000 */
[----:B------:R-:W-:Y:S01]  /*52e0*/  BPT.TRAP 0x1 ;  /* 0x000000040000795c */ /* 0x000fe20000300000 */
.L_x_35:
[----:B0-----:R-:W3:Y:S01]  /*52f0*/  LDL R227, [R1+0x78] ;  /* 0x0000780001e37983 */ /* 0x001ee20000100800 */
[----:B------:R-:W-:Y:S01]  /*5300*/  BSSY B0, `(.L_x_36) ;  /* 0x000000f000007945 */ /* 0x000fe20003800000 */
[----:B---3--:R-:W-:-:S13]  /*5310*/  ISETP.NE.AND P0, PT, R227, RZ, PT ;  /* 0x000000ffe300720c */ /* 0x008fda0003f05270 */
[----:B------:R-:W-:Y:S05]  /*5320*/  @!P0 BRA `(.L_x_37) ;  /* 0x0000000000308947 */ /* 0x000fea0003800000 */
[----:B------:R-:W3:Y:S01]  /*5330*/  LDL R227, [R1+0x7c] ;  /* 0x00007c0001e37983 */ /* 0x000ee20000100800 */
[----:B------:R-:W-:-:S04]  /*5340*/  UISETP.LT.AND UP0, UPT, UR12, 0x1, UPT ;  /* 0x000000010c00788c */ /* 0x000fc8000bf01270 */
[----:B------:R-:W-:-:S04]  /*5350*/  USEL UR8, UR12, 0x1, UP0 ;  /* 0x000000010c087887 */ /* 0x000fc80008000000 */
[----:B------:R-:W-:-:S04]  /*5360*/  UIADD3 UR8, UR5, UR12, -UR8 ;  /* 0x0000000c05087290 */ /* 0x000fc8000fffe808 */
[----:B------:R-:W-:-:S04]  /*5370*/  UIMAD.WIDE.U32 UR6, UR8, 0x38e38e39, URZ ;  /* 0x38e38e39080678a5 */ /* 0x000fc8000f8e003f */
[----:B------:R-:W-:-:S04]  /*5380*/  USHF.R.U32.HI UR6, URZ, 0x1, UR7 ;  /* 0x000000013f067899 */ /* 0x000fc80008011607 */
[----:B------:R-:W-:-:S04]  /*5390*/  UIMAD UR8, UR6, -0x9, UR8 ;  /* 0xfffffff7060878a4 */ /* 0x000fc8000f8e0208 */
[----:B------:R-:W-:-:S04]  /*53a0*/  ULEA UR8, UR8, UR14, 0x3 ;  /* 0x0000000e08087291 */ /* 0x000fc8000f8e183f */
[----:B------:R-:W-:-:S06]  /*53b0*/  UIADD3 UR8, UR8, 0x48, URZ ;  /* 0x0000004808087890 */ /* 0x000fcc000fffe03f */
[----:B------:R-:W-:-:S05]  /*53c0*/  IMAD.U32 R24, RZ, RZ, UR8 ;  /* 0x00000008ff187e24 */ /* 0x000fca000f8e00ff */
[----:B---3--:R-:W-:-:S04]  /*53d0*/  PRMT R24, R227, 0x654, R24 ;  /* 0x00000654e3187816 */ /* 0x008fc80000000018 */
[----:B------:R0:W-:Y:S03]  /*53e0*/  SYNCS.ARRIVE.TRANS64.RED.A1T0 RZ, [R24+URZ], RZ ;  /* 0x000000ff18ff79a7 */ /* 0x0001e6000810043f */
.L_x_37:
[----:B------:R-:W-:Y:S05]  /*53f0*/  BSYNC B0 ;  /* 0x0000000000007941 */ /* 0x000fea0003800000 */
.L_x_36:
[----:B------:R-:W-:-:S06]  /*5400*/  UISETP.GT.U32.AND UP0, UPT, UR13, 0x1, UPT ;  /* 0x000000010d00788c */ /* 0x000fcc000bf04070 */
[----:B------:R-:W-:-:S13]  /*5410*/  PLOP3.LUT P0, PT, PT, PT, UP0, 0x80, 0x0 ;  /* 0x000000000000781c */ /* 0x000fda0003f0f008 */
[----:B------:R-:W-:Y:S05]  /*5420*/  @P0 BRA `(.L_x_34) ;  /* 0x0000000000040947 */ /* 0x000fea0003800000 */
[----:B------:R-:W-:Y:S01]  /*5430*/  BPT.TRAP 0x1 ;  /* 0x000000040000795c */ /* 0x000fe20000300000 */
.L_x_34:
[----:B-----5:R3:W-:Y:S01]  /*5440*/  STL [R1+0x94], R2 ;  /* 0x0000940201007387 */ /* 0x0207e20000100800 */
[----:B------:R-:W4:Y:S01]  /*5450*/  LDC R28, c[0x0][0x288] ;  /* 0x0000a200ff1c7b82 */ /* 0x000f220000000800 */
[----:B------:R-:W-:Y:S02]  /*5460*/  UIADD3 UR9, UR12, UR5, URZ ;  /* 0x000000050c097290 */ /* 0x000fe4000fffe03f */
[----:B------:R0:W-:Y:S01]  /*5470*/  STL [R1+0x90], R0 ;  /* 0x0000900001007387 */ /* 0x0001e20000100800 */
[----:B------:R-:W-:Y:S01]  /*5480*/  USHF.R.S32.HI UR10, URZ, 0x1f, UR22 ;  /* 0x0000001f3f0a7899 */ /* 0x000fe20008011416 */
[----:B------:R-:W-:Y:S01]  /*5490*/  ULDC.64 UR14, c[0x0][0x5d0] ;  /* 0x00017400000e7ab9 */ /* 0x000fe20000000a00 */
[----:B------:R-:W-:Y:S01]  /*54a0*/  ULDC UR11, c[0x0][0x284] ;  /* 0x0000a100000b7ab9 */ /* 0x000fe20000000800 */
[----:B---3--:R-:W3:Y:S01]  /*54b0*/  S2R R2, SR_TID.X ;  /* 0x0000000000027919 */ /* 0x008ee20000002100 */
[----:B0-----:R-:W2:Y:S04]  /*54c0*/  LDL.LU R0, [R1+0x88] ;  /* 0x0000880001007983 */ /* 0x001ea80000300800 */
[----:B------:R-:W4:Y:S01]  /*54d0*/  LDL.LU R227, [R1+0x8c] ;  /* 0x00008c0001e37983 */ /* 0x000f220000300800 */
[----:B------:R-:W-:-:S02]  /*54e0*/  UISETP.GT.U32.AND UP0, UPT, UR9, 0x8, UPT ;  /* 0x000000080900788c */ /* 0x000fc4000bf04070 */
[----:B------:R-:W-:Y:S01]  /*54f0*/  UISETP.GE.U32.AND UP1, UPT, UR12, 0x9, UPT ;  /* 0x000000090c00788c */ /* 0x000fe2000bf26070 */
[--C-:B---3--:R-:W-:Y:S02]  /*5500*/  SHF.R.U32.HI R24, RZ, 0x2, R2.reuse ;  /* 0x00000002ff187819 */ /* 0x108fe40000011602 */
[----:B------:R-:W-:Y:S02]  /*5510*/  LOP3.LUT R26, R2, 0x60, RZ, 0xc0, !PT ;  /* 0x00000060021a7812 */ /* 0x000fe400078ec0ff */
[----:B------:R-:W-:Y:S02]  /*5520*/  SHF.R.U32.HI R27, RZ, 0x7, R2 ;  /* 0x00000007ff1b7819 */ /* 0x000fe40000011602 */
[----:B------:R-:W-:Y:S02]  /*5530*/  LOP3.LUT R25, R24, 0x7, RZ, 0xc0, !PT ;  /* 0x0000000718197812 */ /* 0x000fe400078ec0ff */
[----:B------:R-:W-:Y:S02]  /*5540*/  SHF.R.U32.HI R26, RZ, 0x1, R26 ;  /* 0x00000001ff1a7819 */ /* 0x000fe4000001161a */
[----:B------:R-:W-:-:S02]  /*5550*/  LOP3.LUT R24, R27, 0x1, RZ, 0xc0, !PT ;  /* 0x000000011b187812 */ /* 0x000fc400078ec0ff */
[----:B------:R-:W-:-:S03]  /*5560*/  IADD3 R29, RZ, -R26, -R25 ;  /* 0x8000001aff1d7210 */ /* 0x000fc60007ffe819 */
[C---:B------:R-:W-:Y:S02]  /*5570*/  IMAD.SHL.U32 R30, R24.reuse, 0x40, RZ ;  /* 0x00000040181e7824 */ /* 0x040fe400078e00ff */
[----:B------:R-:W-:Y:S02]  /*5580*/  IMAD R29, R24, -0x40, R29 ;  /* 0xffffffc0181d7824 */ /* 0x000fe400078e021d */
[----:B------:R-:W-:Y:S01]  /*5590*/  IMAD.SHL.U32 R24, R2, 0x2, RZ ;  /* 0x0000000202187824 */ /* 0x000fe200078e00ff */
[----:B------:R-:W-:-:S04]  /*55a0*/  LOP3.LUT R27, R30, 0x40, R25, 0xe2, !PT ;  /* 0x000000401e1b7812 */ /* 0x000fc800078ee219 */
[----:B------:R-:W-:Y:S02]  /*55b0*/  LOP3.LUT R30, R24, 0x6, RZ, 0xc0, !PT ;  /* 0x00000006181e7812 */ /* 0x000fe400078ec0ff */
[----:B------:R-:W-:Y:S02]  /*55c0*/  LOP3.LUT R24, R2, 0x3, RZ, 0xc0, !PT ;  /* 0x0000000302187812 */ /* 0x000fe400078ec0ff */
[----:B------:R0:W5:Y:S01]  /*55d0*/  LDL.LU R2, [R1+0x94] ;  /* 0x0000940001027983 */ /* 0x0001620000300800 */
[----:B------:R-:W-:Y:S01]  /*55e0*/  UIMAD.WIDE.U32 UR6, UR9, 0x38e38e39, URZ ;  /* 0x38e38e39090678a5 */ /* 0x000fe2000f8e003f */
[----:B--2---:R-:W-:Y:S01]  /*55f0*/  PRMT R30, R30, 0x6540, R0 ;  /* 0x000065401e1e7816 */ /* 0x004fe20000000000 */
[----:B------:R-:W-:Y:S02]  /*5600*/  IMAD.SHL.U32 R35, R0, 0x100, RZ ;  /* 0x0000010000237824 */ /* 0x000fe400078e00ff */
[----:B------:R0:W5:Y:S01]  /*5610*/  LDL.LU R0, [R1+0x90] ;  /* 0x0000900001007983 */ /* 0x0001620000300800 */
[----:B----4-:R-:W-:Y:S01]  /*5620*/  IMAD R34, R24, -0x2, R28 ;  /* 0xfffffffe18227824 */ /* 0x010fe200078e021c */
[----:B------:R-:W-:Y:S01]  /*5630*/  UIMAD UR5, UR10, UR14, URZ ;  /* 0x0000000e0a0572a4 */ /* 0x000fe2000f8e023f */
[----:B------:R-:W-:Y:S01]  /*5640*/  ISETP.GE.AND P0, PT, R35, R28, PT ;  /* 0x0000001c2300720c */ /* 0x000fe20003f06270 */
[C---:B------:R-:W-:Y:S01]  /*5650*/  IMAD.SHL.U32 R28, R227.reuse, 0x80, RZ ;  /* 0x00000080e31c7824 */ /* 0x040fe200078e00ff */
[----:B------:R-:W-:Y:S01]  /*5660*/  UISETP.LT.U32.AND UP0, UPT, UR12, 0x9, UP0 ;  /* 0x000000090c00788c */ /* 0x000fe20008701070 */
[--C-:B------:R-:W-:Y:S01]  /*5670*/  SHF.R.S32.HI R31, RZ, 0x1f, R30.reuse ;  /* 0x0000001fff1f7819 */ /* 0x100fe2000001141e */
[----:B------:R-:W-:Y:S01]  /*5680*/  UIMAD UR8, UR22, UR15, UR5 ;  /* 0x0000000f160872a4 */ /* 0x000fe2000f8e0205 */
[----:B------:R-:W-:Y:S01]  /*5690*/  IMAD.U32 R25, RZ, RZ, UR14 ;  /* 0x0000000eff197e24 */ /* 0x000fe2000f8e00ff */
[C---:B------:R-:W-:Y:S01]  /*56a0*/  ISETP.GE.OR P0, PT, R28.reuse, UR11, P0 ;  /* 0x0000000b1c007c0c */ /* 0x040fe20008706670 */
[----:B------:R-:W-:Y:S01]  /*56b0*/  USEL UR5, URZ, 0x1, !UP0 ;  /* 0x000000013f057887 */ /* 0x000fe2000c000000 */
[----:B------:R-:W-:Y:S01]  /*56c0*/  IMAD.WIDE R32, R227, 0x80, RZ ;  /* 0x00000080e3207825 */ /* 0x000fe200078e02ff */
[----:B------:R-:W-:Y:S01]  /*56d0*/  USHF.R.U32.HI UR6, URZ, 0x1, UR7 ;  /* 0x000000013f067899 */ /* 0x000fe20008011607 */
[----:B------:R-:W-:Y:S01]  /*56e0*/  IADD3 R38, -R28, UR11, R29 ;  /* 0x0000000b1c267c10 */ /* 0x000fe2000fffe11d */
[----:B------:R-:W-:Y:S01]  /*56f0*/  ULOP3.LUT UR4, UR4, UR5, URZ, 0x3c, !UPT ;  /* 0x0000000504047292 */ /* 0x000fe2000f8e3c3f */
[----:B------:R-:W-:Y:S01]  /*5700*/  IMAD.WIDE.U32 R24, R25, UR22, R30 ;  /* 0x0000001619187c25 */ /* 0x000fe2000f8e001e */
[----:B------:R-:W-:Y:S01]  /*5710*/  UIMAD UR5, UR6, -0x9, UR9 ;  /* 0xfffffff7060578a4 */ /* 0x000fe2000f8e0209 */
[----:B------:R-:W-:Y:S01]  /*5720*/  LOP3.LUT R39, R32, R27, R26, 0xfe, !PT ;  /* 0x0000001b20277212 */ /* 0x000fe200078efe1a */
[----:B------:R-:W-:Y:S01]  /*5730*/  @UP1 ULOP3.LUT UR4, UR4, 0x1, UR6, 0x78, !UPT ;  /* 0x0000000104041892 */ /* 0x000fe2000f8e7806 */
[----:B------:R-:W-:-:S02]  /*5740*/  VIADD R25, R25, UR8 ;  /* 0x0000000819197c36 */ /* 0x000fc40008000000 */
[----:B------:R-:W-:Y:S02]  /*5750*/  IMAD.IADD R35, R34, 0x1, -R35 ;  /* 0x0000000122237824 */ /* 0x000fe400078e0a23 */
[----:B------:R-:W-:Y:S01]  /*5760*/  IMAD.MOV.U32 R34, RZ, RZ, -0x1 ;  /* 0xffffffffff227424 */ /* 0x000fe200078e00ff */
[----:B0-----:R-:W-:Y:S06]  /*5770*/  @P0 BRA `(.L_x_38) ;  /* 0x0000008c00980947 */ /* 0x001fec0003800000 */
[----:B------:R-:W0:Y:S01]  /*5780*/  LDC.64 R28, c[0x0][0x5c8] ;  /* 0x00017200ff1c7b82 */ /* 0x000e220000000a00 */
[----:B------:R-:W-:Y:S01]  /*5790*/  ULDC.64 UR6, c[0x0][0x5c0] ;  /* 0x0001700000067ab9 */ /* 0x000fe20000000a00 */
[----:B------:R-:W-:Y:S01]  /*57a0*/  BSSY B0, `(.L_x_38) ;  /* 0x00008e3000007945 */ /* 0x000fe20003800000 */
[-C--:B0-----:R-:W-:Y:S02]  /*57b0*/  IMAD R26, R33, R28.reuse, RZ ;  /* 0x0000001c211a7224 */ /* 0x081fe400078e02ff */
[----:B------:R-:W-:-:S04]  /*57c0*/  IMAD.WIDE.U32 R24, R39, R28, R24 ;  /* 0x0000001c27187225 */ /* 0x000fc800078e0018 */
[----:B------:R-:W-:Y:S01]  /*57d0*/  IMAD R27, R39, R29, R26 ;  /* 0x0000001d271b7224 */ /* 0x000fe200078e021a */
[----:B------:R-:W-:Y:S02]  /*57e0*/  LEA R26, P0, R28, R24, 0x3 ;  /* 0x000000181c1a7211 */ /* 0x000fe400078018ff */
[----:B------:R-:W-:Y:S01]  /*57f0*/  IADD3 R24, P1, R24, UR6, RZ ;  /* 0x0000000618187c10 */ /* 0x000fe2000ff3e0ff */
[----:B------:R-:W-:Y:S01]  /*5800*/  IMAD.IADD R27, R25, 0x1, R27 ;  /* 0x00000001191b7824 */ /* 0x000fe200078e021b */
[----:B------:R-:W-:-:S04]  /*5810*/  IADD3 R26, P3, R26, UR6, RZ ;  /* 0x000000061a1a7c10 */ /* 0x000fc8000ff7e0ff */
[----:B------:R-:W-:Y:S02]  /*5820*/  LEA.HI.X R28, R28, R27, R29, 0x3, P0 ;  /* 0x0000001b1c1c7211 */ /* 0x000fe400000f1c1d */
[----:B------:R-:W-:Y:S02]  /*5830*/  FSETP.NEU.AND P0, PT, RZ, UR19, PT ;  /* 0x00000013ff007c0b */ /* 0x000fe4000bf0d000 */
[----:B------:R-:W-:Y:S02]  /*5840*/  IADD3.X R25, R27, UR7, RZ, P1, !PT ;  /* 0x000000071b197c10 */ /* 0x000fe40008ffe4ff */
[----:B------:R-:W-:-:S09]  /*5850*/  IADD3.X R27, R28, UR7, RZ, P3, !PT ;  /* 0x000000071c1b7c10 */ /* 0x000fd20009ffe4ff */
[----:B------:R-:W-:Y:S05]  /*5860*/  @!P0 BRA `(.L_x_39) ;  /* 0x0000006800d88947 */ /* 0x000fea0003800000 */
[----:B------:R-:W-:Y:S01]  /*5870*/  ULDC.64 UR8, c[0x0][0x5b8] ;  /* 0x00016e0000087ab9 */ /* 0x000fe20000000a00 */
[----:B------:R-:W-:Y:S01]  /*5880*/  ISETP.GE.AND P0, PT, R38, 0x1, PT ;  /* 0x000000012600780c */ /* 0x000fe20003f06270 */
[----:B------:R-:W-:Y:S02]  /*5890*/  UIMAD UR6, UR10, UR8, URZ ;  /* 0x000000080a0672a4 */ /* 0x000fe4000f8e023f */
[----:B------:R-:W-:Y:S01]  /*58a0*/  IMAD.U32 R29, RZ, RZ, UR8 ;  /* 0x00000008ff1d7e24 */ /* 0x000fe2000f8e00ff */
[----:B------:R-:W-:Y:S01]  /*58b0*/  BSSY B1, `(.L_x_40) ;  /* 0x000000f000017945 */ /* 0x000fe20003800000 */
[----:B------:R-:W-:Y:S01]  /*58c0*/  ISETP.LT.OR P4, PT, R35, 0x1, !P0 ;  /* 0x000000012300780c */ /* 0x000fe20004781670 */
[----:B------:R-:W-:Y:S02]  /*58d0*/  UIMAD UR6, UR22, UR9, UR6 ;  /* 0x00000009160672a4 */ /* 0x000fe4000f8e0206 */
[----:B------:R-:W-:Y:S01]  /*58e0*/  IMAD.WIDE.U32 R30, R29, UR22, R30 ;  /* 0x000000161d1e7c25 */ /* 0x000fe2000f8e001e */
[----:B------:R-:W-:-:S03]  /*58f0*/  ULDC.64 UR8, c[0x0][0x5a8] ;  /* 0x00016a0000087ab9 */ /* 0x000fc60000000a00 */
[----:B------:R-:W-:Y:S01]  /*5900*/  VIADD R31, R31, UR6 ;  /* 0x000000061f1f7c36 */ /* 0x000fe20008000000 */
[----:B------:R-:W-:Y:S02]  /*5910*/  ULDC.64 UR6, c[0x0][0x5b0] ;  /* 0x00016c0000067ab9 */ /* 0x000fe40000000a00 */
[----:B------:R-:W-:Y:S02]  /*5920*/  IMAD R36, R33, UR6, RZ ;  /* 0x0000000621247c24 */ /* 0x000fe4000f8e02ff */
[----:B------:R-:W-:-:S04]  /*5930*/  IMAD.WIDE.U32 R28, R39, UR6, R30 ;  /* 0x00000006271c7c25 */ /* 0x000fc8000f8e001e */
[--C-:B------:R-:W-:Y:S01]  /*5940*/  IMAD R37, R39, UR7, R36.reuse ;  /* 0x0000000727257c24 */ /* 0x100fe2000f8e0224 */
[----:B------:R-:W-:Y:S02]  /*5950*/  IADD3 R28, P1, R28, UR8, RZ ;  /* 0x000000081c1c7c10 */ /* 0x000fe4000ff3e0ff */
[----:B------:R-:W-:Y:S02]  /*5960*/  PRMT R36, RZ, 0x7610, R36 ;  /* 0x00007610ff247816 */ /* 0x000fe40000000024 */
[----:B------:R-:W-:Y:S01]  /*5970*/  IADD3.X R29, R29, UR9, R37, P1, !PT ;  /* 0x000000091d1d7c10 */ /* 0x000fe20008ffe425 */
[----:B------:R-:W-:Y:S08]  /*5980*/  @P4 BRA `(.L_x_41) ;  /* 0x0000000000044947 */ /* 0x000ff00003800000 */
[----:B------:R0:W5:Y:S02]  /*5990*/  LDG.E.U8 R36, desc[UR16][R28.64] ;  /* 0x000000101c247981 */ /* 0x000164000c1e1100 */
.L_x_41:
[----:B------:R-:W-:Y:S05]  /*59a0*/  BSYNC B1 ;  /* 0x0000000000017941 */ /* 0x000fea0003800000 */
.L_x_40:
[----:B-----5:R-:W-:Y:S01]  /*59b0*/  LOP3.LUT R36, R36, 0xff, RZ, 0xc0, !PT ;  /* 0x000000ff24247812 */ /* 0x020fe200078ec0ff */
[----:B------:R-:W-:Y:S01]  /*59c0*/  BSSY B1, `(.L_x_42) ;  /* 0x000000b000017945 */ /* 0x000fe20003800000 */
[----:B------:R-:W-:Y:S02]  /*59d0*/  ISETP.LT.OR P3, PT, R35, 0x2, !P0 ;  /* 0x000000022300780c */ /* 0x000fe40004761670 */
[----:B------:R-:W-:-:S05]  /*59e0*/  F2FP.F16.E4M3.UNPACK_B R36, R36 ;  /* 0x00000024ff24723e */ /* 0x000fca00020006ff */
[----:B------:R-:W-:-:S05]  /*59f0*/  HADD2.F32 R36, -RZ, R36.H0_H0 ;  /* 0x20000024ff247230 */ /* 0x000fca0000004100 */
[----:B------:R-:W-:Y:S01]  /*5a00*/  FMUL R37, R36, UR19 ;  /* 0x0000001324257c20 */ /* 0x000fe20008400000 */
[----:B------:R-:W-:-:S03]  /*5a10*/  PRMT R36, RZ, 0x7610, R36 ;  /* 0x00007610ff247816 */ /* 0x000fc60000000024 */
[----:B------:R-:W-:-:S05]  /*5a20*/  FFMA R37, R226, UR20, R37 ;  /* 0x00000014e2257c23 */ /* 0x000fca0008000025 */
[----:B------:R-:W-:-:S05]  /*5a30*/  F2FP.SATFINITE.E4M3.F32.PACK_AB_MERGE_C R37, RZ, R37, RZ ;  /* 0x00000025ff25723e */ /* 0x000fca00048070ff */
[----:B------:R2:W-:Y:S01]  /*5a40*/  @!P4 STG.E.U8 desc[UR16][R24.64], R37 ;  /* 0x000000251800c986 */ /* 0x0005e2000c101110 */
[----:B------:R-:W-:Y:S05]  /*5a50*/  @P3 BRA `(.L_x_43) ;  /* 0x0000000000043947 */ /* 0x000fea0003800000 */
[----:B------:R3:W5:Y:S02]  /*5a60*/  LDG.E.U8 R36, desc[UR16][R28.64+0x1] ;  /* 0x000001101c247981 */ /* 0x000764000c1e1100 */
.L_x_43:
[----:B------:R-:W-:Y:S05]  /*5a70*/  BSYNC B1 ;  /* 0x0000000000017941 */ /* 0x000fea0003800000 */
.L_x_42:
[----:B-----5:R-:W-:Y:S01]  /*5a80*/  LOP3.LUT R36, R36, 0xff, RZ, 0xc0, !PT ;  /* 0x000000ff24247812 */ /* 0x020fe200078ec0ff */
[----:B------:R-:W-:Y:S01]  /*5a90*/  BSSY B1, `(.L_x_44) ;  /* 0x0000013000017945 */ /* 0x000fe20003800000 */
[----:B--2---:R-:W-:Y:S02]  /*5aa0*/  IADD3 R37, P1, R39, 0x8, RZ ;  /* 0x0000000827257810 */ /* 0x004fe40007f3e0ff */
[----:B------:R-:W-:-:S03]  /*5ab0*/  F2FP.F16.E4M3.UNPACK_B R36, R36 ;  /* 0x00000024ff24723e */ /* 0x000fc600020006ff */
[----:B------:R-:W-:Y:S01]  /*5ac0*/  IMAD.X R32, RZ, RZ, R33, P1 ;  /* 0x000000ffff207224 */ /* 0x000fe200008e0621 */
[----:B------:R-:W-:Y:S01]  /*5ad0*/  ISETP.GE.AND P1, PT, R38, 0x9, PT ;  /* 0x000000092600780c */ /* 0x000fe20003f26270 */
[----:B------:R-:W-:Y:S02]  /*5ae0*/  HADD2.F32 R36, -RZ, R36.H0_H0 ;  /* 0x20000024ff247230 */ /* 0x000fe40000004100 */
[----:B------:R-:W-:Y:S01]  /*5af0*/  IMAD R32, R32, UR6, RZ ;  /* 0x0000000620207c24 */ /* 0x000fe2000f8e02ff */
[----:B------:R-:W-:Y:S01]  /*5b00*/  ISETP.LT.OR P5, PT, R35, 0x1, !P1 ;  /* 0x000000012300780c */ /* 0x000fe20004fa1670 */
[----:B------:R-:W-:-:S04]  /*5b10*/  IMAD.WIDE.U32 R30, R37, UR6, R30 ;  /* 0x00000006251e7c25 */ /* 0x000fc8000f8e001e */
[----:B------:R-:W-:Y:S01]  /*5b20*/  FMUL R36, R36, UR19 ;  /* 0x0000001324247c20 */ /* 0x000fe20008400000 */
[----:B------:R-:W-:-:S03]  /*5b30*/  IMAD R37, R37, UR7, R32 ;  /* 0x0000000725257c24 */ /* 0x000fc6000f8e0220 */
[----:B------:R-:W-:Y:S01]  /*5b40*/  FFMA R36, R225, UR20, R36 ;  /* 0x00000014e1247c23 */ /* 0x000fe20008000024 */
[----:B------:R-:W-:Y:S02]  /*5b50*/  IADD3 R30, P4, R30, UR8, RZ ;  /* 0x000000081e1e7c10 */ /* 0x000fe4000ff9e0ff */
[----:B------:R-:W-:Y:S02]  /*5b60*/  PRMT R32, RZ, 0x7610, R32 ;  /* 0x00007610ff207816 */ /* 0x000fe40000000020 */
[----:B------:R-:W-:Y:S02]  /*5b70*/  F2FP.SATFINITE.E4M3.F32.PACK_AB_MERGE_C R33, RZ, R36, RZ ;  /* 0x00000024ff21723e */ /* 0x000fe400048070ff */
[----:B------:R-:W-:-:S03]  /*5b80*/  IADD3.X R31, R31, UR9, R37, P4, !PT ;  /* 0x000000091f1f7c10 */ /* 0x000fc6000a7fe425 */
[----:B------:R2:W-:Y:S01]  /*5b90*/  @!P3 STG.E.U8 desc[UR16][R24.64+0x1], R33 ;  /* 0x000001211800b986 */ /* 0x0005e2000c101110 */
[----:B------:R-:W-:Y:S05]  /*5ba0*/  @P5 BRA `(.L_x_45) ;  /* 0x0000000000045947 */ /* 0x000fea0003800000 */
[----:B------:R4:W5:Y:S02]  /*5bb0*/  LDG.E.U8 R32, desc[UR16][R30.64] ;  /* 0x000000101e207981 */ /* 0x000964000c1e1100 */
.L_x_45:
[----:B------:R-:W-:Y:S05]  /*5bc0*/  BSYNC B1 ;  /* 0x0000000000017941 */ /* 0x000fea0003800000 */
.L_x_44:
[----:B-----5:R-:W-:Y:S01]  /*5bd0*/  LOP3.LUT R32, R32, 0xff, RZ, 0xc0, !PT ;  /* 0x000000ff20207812 */ /* 0x020fe200078ec0ff */
[----:B------:R-:W-:Y:S01]  /*5be0*/  BSSY B1, `(.L_x_46) ;  /* 0x000000b000017945 */ /* 0x000fe20003800000 */
[----:B------:R-:W-:Y:S02]  /*5bf0*/  ISETP.LT.OR P3, PT, R35, 0x2, !P1 ;  /* 0x000000022300780c */ /* 0x000fe40004f61670 */
[----:B------:R-:W-:-:S05]  /*5c00*/  F2FP.F16.E4M3.UNPACK_B R32, R32 ;  /* 0x00000020ff20723e */ /* 0x000fca00020006ff */
[----:B------:R-:W-:-:S05]  /*5c10*/  HADD2.F32 R32, -RZ, R32.H0_H0 ;  /* 0x20000020ff207230 */ /* 0x000fca0000004100 */
[----:B--2---:R-:W-:Y:S01]  /*5c20*/  FMUL R33, R32, UR19 ;  /* 0x0000001320217c20 */ /* 0x004fe20008400000 */
[----:B------:R-:W-:-:S03]  /*5c30*/  PRMT R32, RZ, 0x7610, R32 ;  /* 0x00007610ff207816 */ /* 0x000fc60000000020 */
[----:B------:R-:W-:-:S05]  /*5c40*/  FFMA R33, R224, UR20, R33 ;  /* 0x00000014e0217c23 */ /* 0x000fca0008000021 */
[----:B------:R-:W-:-:S05]  /*5c50*/  F2FP.SATFINITE.E4M3.F32.PACK_AB_MERGE_C R33, RZ, R33, RZ ;  /* 0x00000021ff21723e */ /* 0x000fca00048070ff */
[----:B------:R2:W-:Y:S01]  /*5c60*/  @!P5 STG.E.U8 desc[UR16][R26.64], R33 ;  /* 0x000000211a00d986 */ /* 0x0005e2000c101110 */
[----:B------:R-:W-:Y:S05]  /*5c70*/  @P3 BRA `(.L_x_47) ;  /* 0x0000000000043947 */ /* 0x000fea0003800000 */
[----:B------:R0:W5:Y:S02]  /*5c80*/  LDG.E.U8 R32, desc[UR16][R30.64+0x1] ;  /* 0x000001101e207981 */ /* 0x000164000c1e1100 */
.L_x_47:
[----:B------:R-:W-:Y:S05]  /*5c90*/  BSYNC B1 ;  /* 0x0000000000017941 */ /* 0x000fea0003800000 */
.L_x_46:
[----:B-----5:R-:W-:Y:S01]  /*5ca0*/  LOP3.LUT R32, R32, 0xff, RZ, 0xc0, !PT ;  /* 0x000000ff20207812 */ /* 0x020fe200078ec0ff */
[----:B------:R-:W-:Y:S01]  /*5cb0*/  BSSY B1, `(.L_x_48) ;  /* 0x000000b000017945 */ /* 0x000fe20003800000 */
[----:B------:R-:W-:Y:S02]  /*5cc0*/  ISETP.LT.OR P4, PT, R35, 0x9, !P0 ;  /* 0x000000092300780c */ /* 0x000fe40004781670 */
[----:B------:R-:W-:-:S05]  /*5cd0*/  F2FP.F16.E4M3.UNPACK_B R32, R32 ;  /* 0x00000020ff20723e */ /* 0x000fca00020006ff */
[----:B------:R-:W-:-:S05]  /*5ce0*/  HADD2.F32 R32, -RZ, R32.H0_H0 ;  /* 0x20000020ff207230 */ /* 0x000fca0000004100 */
[----:B------:R-:W-:-:S04]  /*5cf0*/  FMUL R32, R32, UR19 ;  /* 0x0000001320207c20 */ /* 0x000fc80008400000 */
[----:B------:R-:W-:-:S05]  /*5d00*/  FFMA R32, R223, UR20, R32 ;  /* 0x00000014df207c23 */ /* 0x000fca0008000020 */
[----:B--2---:R-:W-:Y:S02]  /*5d10*/  F2FP.SATFINITE.E4M3.F32.PACK_AB_MERGE_C R33, RZ, R32, RZ ;  /* 0x00000020ff21723e */ /* 0x004fe400048070ff */
[----:B------:R-:W-:-:S03]  /*5d20*/  PRMT R32, RZ, 0x7610, R32 ;  /* 0x00007610ff207816 */ /* 0x000fc60000000020 */
[----:B------:R2:W-:Y:S01]  /*5d30*/  @!P3 STG.E.U8 desc[UR16][R26.64+0x1], R33 ;  /* 0x000001211a00b986 */ /* 0x0005e2000c101110 */
[----:B------:R-:W-:Y:S05]  /*5d40*/  @P4 BRA `(.L_x_49) ;  /* 0x0000000000044947 */ /* 0x000fea0003800000 */
[----:B------:R0:W5:Y:S02]  /*5d50*/  LDG.E.U8 R32, desc[UR16][R28.64+0x8] ;  /* 0x000008101c207981 */ /* 0x000164000c1e1100 */
.L_x_49:
[----:B------:R-:W-:Y:S05]  /*5d60*/  BSYNC B1 ;  /* 0x0000000000017941 */ /* 0x000fea0003800000 */
.L_x_48:
        /* <DEDUP_REMOVED lines=12> */
.L_x_51:
[----:B------:R-:W-:Y:S05]  /*5e30*/  BSYNC B1 ;  /* 0x0000000000017941 */ /* 0x000fea0003800000 */
.L_x_50:
        /* <DEDUP_REMOVED lines=12> */
.L_x_53:
[----:B------:R-:W-:Y:S05]  /*5f00*/  BSYNC B1 ;  /* 0x0000000000017941 */ /* 0x000fea0003800000 */
.L_x_52:
        /* <DEDUP_REMOVED lines=12> */
.L_x_55:
[----:B------:R-:W-:Y:S05]  /*5fd0*/  BSYNC B1 ;  /* 0x0000000000017941 */ /* 0x000fea0003800000 */
.L_x_54:
        /* <DEDUP_REMOVED lines=12> */
.L_x_57:
[----:B------:R-:W-:Y:S05]  /*60a0*/  BSYNC B1 ;  /* 0x0000000000017941 */ /* 0x000fea0003800000 */
.L_x_56:
        /* <DEDUP_REMOVED lines=12> */
.L_x_59:
[----:B------:R-:W-:Y:S05]  /*6170*/  BSYNC B1 ;  /* 0x0000000000017941 */ /* 0x000fea0003800000 */
.L_x_58:
        /* <DEDUP_REMOVED lines=12> */
.L_x_61:
[----:B------:R-:W-:Y:S05]  /*6240*/  BSYNC B1 ;  /* 0x0000000000017941 */ /* 0x000fea0003800000 */
.L_x_60:
        /* <DEDUP_REMOVED lines=12> */
.L_x_63:
[----:B------:R-:W-:Y:S05]  /*6310*/  BSYNC B1 ;  /* 0x0000000000017941 */ /* 0x000fea0003800000 */
.L_x_62:
        /* <DEDUP_REMOVED lines=12> */
.L_x_65:
[----:B------:R-:W-:Y:S05]  /*63e0*/  BSYNC B1 ;  /* 0x0000000000017941 */ /* 0x000fea0003800000 */
.L_x_64:
        /* <DEDUP_REMOVED lines=12> */
.L_x_67:
[----:B------:R-:W-:Y:S05]  /*64b0*/  BSYNC B1 ;  /* 0x0000000000017941 */ /* 0x000fea0003800000 */
.L_x_66:
        /* <DEDUP_REMOVED lines=12> */
.L_x_69:
[----:B------:R-:W-:Y:S05]  /*6580*/  BSYNC B1 ;  /* 0x0000000000017941 */ /* 0x000fea0003800000 */
.L_x_68:
        /* <DEDUP_REMOVED lines=12> */
.L_x_71:
[----:B------:R-:W-:Y:S05]  /*6650*/  BSYNC B1 ;  /* 0x0000000000017941 */ /* 0x000fea0003800000 */
.L_x_70:
        /* <DEDUP_REMOVED lines=12> */
.L_x_73:
[----:B------:R-:W-:Y:S05]  /*6720*/  BSYNC B1 ;  /* 0x0000000000017941 */ /* 0x000fea0003800000 */
.L_x_72:
        /* <DEDUP_REMOVED lines=12> */
.L_x_75:
[----:B------:R-:W-:Y:S05]  /*67f0*/  BSYNC B1 ;  /* 0x0000000000017941 */ /* 0x000fea0003800000 */
.L_x_74:
        /* <DEDUP_REMOVED lines=12> */
.L_x_77:
[----:B------:R-:W-:Y:S05]  /*68c0*/  BSYNC B1 ;  /* 0x0000000000017941 */ /* 0x000fea0003800000 */
.L_x_76:
        /* <DEDUP_REMOVED lines=12> */
.L_x_79:
[----:B------:R-:W-:Y:S05]  /*6990*/  BSYNC B1 ;  /* 0x0000000000017941 */ /* 0x000fea0003800000 */
.L_x_78:
        /* <DEDUP_REMOVED lines=12> */
.L_x_81:
[----:B------:R-:W-:Y:S05]  /*6a60*/  BSYNC B1 ;  /* 0x0000000000017941 */ /* 0x000fea0003800000 */
.L_x_80:
        /* <DEDUP_REMOVED lines=12> */
.L_x_83:
[----:B------:R-:W-:Y:S05]  /*6b30*/  BSYNC B1 ;  /* 0x0000000000017941 */ /* 0x000fea0003800000 */
.L_x_82:
        /* <DEDUP_REMOVED lines=12> */
.L_x_85:
[----:B------:R-:W-:Y:S05]  /*6c00*/  BSYNC B1 ;  /* 0x0000000000017941 */ /* 0x000fea0003800000 */
.L_x_84:
        /* <DEDUP_REMOVED lines=12> */
.L_x_87:
[----:B------:R-:W-:Y:S05]  /*6cd0*/  BSYNC B1 ;  /* 0x0000000000017941 */ /* 0x000fea0003800000 */
.L_x_86:
        /* <DEDUP_REMOVED lines=12> */
.L_x_89:
[----:B------:R-:W-:Y:S05]  /*6da0*/  BSYNC B1 ;  /* 0x0000000000017941 */ /* 0x000fea0003800000 */
.L_x_88:
        /* <DEDUP_REMOVED lines=12> */
.L_x_91:
[----:B------:R-:W-:Y:S05]  /*6e70*/  BSYNC B1 ;  /* 0x0000000000017941 */ /* 0x000fea0003800000 */
.L_x_90:
        /* <DEDUP_REMOVED lines=12> */
.L_x_93:
[----:B------:R-:W-:Y:S05]  /*6f40*/  BSYNC B1 ;  /* 0x0000000000017941 */ /* 0x000fea0003800000 */
.L_x_92:
        /* <DEDUP_REMOVED lines=12> */
.L_x_95:
[----:B------:R-:W-:Y:S05]  /*7010*/  BSYNC B1 ;  /* 0x0000000000017941 */ /* 0x000fea0003800000 */
.L_x_94:
        /* <DEDUP_REMOVED lines=12> */
.L_x_97:
[----:B------:R-:W-:Y:S05]  /*70e0*/  BSYNC B1 ;  /* 0x0000000000017941 */ /* 0x000fea0003800000 */
.L_x_96:
        /* <DEDUP_REMOVED lines=12> */
.L_x_99:
[----:B------:R-:W-:Y:S05]  /*71b0*/  BSYNC B1 ;  /* 0x0000000000017941 */ /* 0x000fea0003800000 */
.L_x_98:
        /* <DEDUP_REMOVED lines=12> */
.L_x_101:
[----:B------:R-:W-:Y:S05]  /*7280*/  BSYNC B1 ;  /* 0x0000000000017941 */ /* 0x000fea0003800000 */
.L_x_100:
        /* <DEDUP_REMOVED lines=12> */
.L_x_103:
[----:B------:R-:W-:Y:S05]  /*7350*/  BSYNC B1 ;  /* 0x0000000000017941 */ /* 0x000fea0003800000 */
.L_x_102:
        /* <DEDUP_REMOVED lines=12> */
.L_x_105:
[----:B------:R-:W-:Y:S05]  /*7420*/  BSYNC B1 ;  /* 0x0000000000017941 */ /* 0x000fea0003800000 */
.L_x_104:
        /* <DEDUP_REMOVED lines=12> */
.L_x_107:
[----:B------:R-:W-:Y:S05]  /*74f0*/  BSYNC B1 ;  /* 0x0000000000017941 */ /* 0x000fea0003800000 */
.L_x_106:
        /* <DEDUP_REMOVED lines=12> */
.L_x_109:
[----:B------:R-:W-:Y:S05]  /*75c0*/  BSYNC B1 ;  /* 0x0000000000017941 */ /* 0x000fea0003800000 */
.L_x_108:
        /* <DEDUP_REMOVED lines=12> */
.L_x_111:
[----:B------:R-:W-:Y:S05]  /*7690*/  BSYNC B1 ;  /* 0x0000000000017941 */ /* 0x000fea0003800000 */
.L_x_110:
        /* <DEDUP_REMOVED lines=12> */
.L_x_113:
[----:B------:R-:W-:Y:S05]  /*7760*/  BSYNC B1 ;  /* 0x0000000000017941 */ /* 0x000fea0003800000 */
.L_x_112:
        /* <DEDUP_REMOVED lines=12> */
.L_x_115:
[----:B------:R-:W-:Y:S05]  /*7830*/  BSYNC B1 ;  /* 0x0000000000017941 */ /* 0x000fea0003800000 */
.L_x_114:
        /* <DEDUP_REMOVED lines=12> */
.L_x_117:
[----:B------:R-:W-:Y:S05]  /*7900*/  BSYNC B1 ;  /* 0x0000000000017941 */ /* 0x000fea0003800000 */
.L_x_116:
        /* <DEDUP_REMOVED lines=12> */
.L_x_119:
[----:B------:R-:W-:Y:S05]  /*79d0*/  BSYNC B1 ;  /* 0x0000000000017941 */ /* 0x000fea0003800000 */
.L_x_118:
        /* <DEDUP_REMOVED lines=12> */
.L_x_121:
[----:B------:R-:W-:Y:S05]  /*7aa0*/  BSYNC B1 ;  /* 0x0000000000017941 */ /* 0x000fea0003800000 */
.L_x_120:
        /* <DEDUP_REMOVED lines=12> */
.L_x_123:
[----:B------:R-:W-:Y:S05]  /*7b70*/  BSYNC B1 ;  /* 0x0000000000017941 */ /* 0x000fea0003800000 */
.L_x_122:
        /* <DEDUP_REMOVED lines=12> */
.L_x_125:
[----:B------:R-:W-:Y:S05]  /*7c40*/  BSYNC B1 ;  /* 0x0000000000017941 */ /* 0x000fea0003800000 */
.L_x_124:
        /* <DEDUP_REMOVED lines=12> */
.L_x_127:
[----:B------:R-:W-:Y:S05]  /*7d10*/  BSYNC B1 ;  /* 0x0000000000017941 */ /* 0x000fea0003800000 */
.L_x_126:
        /* <DEDUP_REMOVED lines=12> */
.L_x_129:
[----:B------:R-:W-:Y:S05]  /*7de0*/  BSYNC B1 ;  /* 0x0000000000017941 */ /* 0x000fea0003800000 */
.L_x_128:
        /* <DEDUP_REMOVED lines=12> */
.L_x_131:
[----:B------:R-:W-:Y:S05]  /*7eb0*/  BSYNC B1 ;  /* 0x0000000000017941 */ /* 0x000fea0003800000 */
.L_x_130:
        /* <DEDUP_REMOVED lines=12> */
.L_x_133:
[----:B------:R-:W-:Y:S05]  /*7f80*/  BSYNC B1 ;  /* 0x0000000000017941 */ /* 0x000fea0003800000 */
.L_x_132:
        /* <DEDUP_REMOVED lines=12> */
.L_x_135:
[----:B------:R-:W-:Y:S05]  /*8050*/  BSYNC B1 ;  /* 0x0000000000017941 */ /* 0x000fea0003800000 */
.L_x_134:
        /* <DEDUP_REMOVED lines=12> */
.L_x_137:
[----:B------:R-:W-:Y:S05]  /*8120*/  BSYNC B1 ;  /* 0x0000000000017941 */ /* 0x000fea0003800000 */
.L_x_136:
        /* <DEDUP_REMOVED lines=12> */
.L_x_139:
[----:B------:R-:W-:Y:S05]  /*81f0*/  BSYNC B1 ;  /* 0x0000000000017941 */ /* 0x000fea0003800000 */
.L_x_138:
        /* <DEDUP_REMOVED lines=12> */
.L_x_141:
[----:B------:R-:W-:Y:S05]  /*82c0*/  BSYNC B1 ;  /* 0x0000000000017941 */ /* 0x000fea0003800000 */
.L_x_140:
        /* <DEDUP_REMOVED lines=12> */
.L_x_143:
[----:B------:R-:W-:Y:S05]  /*8390*/  BSYNC B1 ;  /* 0x0000000000017941 */ /* 0x000fea0003800000 */
.L_x_142:
        /* <DEDUP_REMOVED lines=12> */
.L_x_145:
[----:B------:R-:W-:Y:S05]  /*8460*/  BSYNC B1 ;  /* 0x0000000000017941 */ /* 0x000fea0003800000 */
.L_x_144:
        /* <DEDUP_REMOVED lines=12> */
.L_x_147:
[----:B------:R-:W-:Y:S05]  /*8530*/  BSYNC B1 ;  /* 0x0000000000017941 */ /* 0x000fea0003800000 */
.L_x_146:
        /* <DEDUP_REMOVED lines=12> */
.L_x_149:
[----:B------:R-:W-:Y:S05]  /*8600*/  BSYNC B1 ;  /* 0x0000000000017941 */ /* 0x000fea0003800000 */
.L_x_148:
        /* <DEDUP_REMOVED lines=12> */
.L_x_151:
[----:B------:R-:W-:Y:S05]  /*86d0*/  BSYNC B1 ;  /* 0x0000000000017941 */ /* 0x000fea0003800000 */
.L_x_150:
        /* <DEDUP_REMOVED lines=12> */
.L_x_153:
[----:B------:R-:W-:Y:S05]  /*87a0*/  BSYNC B1 ;  /* 0x0000000000017941 */ /* 0x000fea0003800000 */
.L_x_152:
        /* <DEDUP_REMOVED lines=12> */
.L_x_155:
[----:B------:R-:W-:Y:S05]  /*8870*/  BSYNC B1 ;  /* 0x0000000000017941 */ /* 0x000fea0003800000 */
.L_x_154:
        /* <DEDUP_REMOVED lines=12> */
.L_x_157:
[----:B------:R-:W-:Y:S05]  /*8940*/  BSYNC B1 ;  /* 0x0000000000017941 */ /* 0x000fea0003800000 */
.L_x_156:
        /* <DEDUP_REMOVED lines=12> */
.L_x_159:
[----:B------:R-:W-:Y:S05]  /*8a10*/  BSYNC B1 ;  /* 0x0000000000017941 */ /* 0x000fea0003800000 */
.L_x_158:
        /* <DEDUP_REMOVED lines=12> */
.L_x_161:
[----:B------:R-:W-:Y:S05]  /*8ae0*/  BSYNC B1 ;  /* 0x0000000000017941 */ /* 0x000fea0003800000 */
.L_x_160:
        /* <DEDUP_REMOVED lines=12> */
.L_x_163:
[----:B------:R-:W-:Y:S05]  /*8bb0*/  BSYNC B1 ;  /* 0x0000000000017941 */ /* 0x000fea0003800000 */
.L_x_162:
        /* <DEDUP_REMOVED lines=12> */
.L_x_165:
[----:B------:R-:W-:Y:S05]  /*8c80*/  BSYNC B1 ;  /* 0x0000000000017941 */ /* 0x000fea0003800000 */
.L_x_164:
        /* <DEDUP_REMOVED lines=12> */
.L_x_167:
[----:B------:R-:W-:Y:S05]  /*8d50*/  BSYNC B1 ;  /* 0x0000000000017941 */ /* 0x000fea0003800000 */
.L_x_166:
        /* <DEDUP_REMOVED lines=12> */
.L_x_169:
[----:B------:R-:W-:Y:S05]  /*8e20*/  BSYNC B1 ;  /* 0x0000000000017941 */ /* 0x000fea0003800000 */
.L_x_168:
        /* <DEDUP_REMOVED lines=12> */
.L_x_171:
[----:B------:R-:W-:Y:S05]  /*8ef0*/  BSYNC B1 ;  /* 0x0000000000017941 */ /* 0x000fea0003800000 */
.L_x_170:
        /* <DEDUP_REMOVED lines=12> */
.L_x_173:
[----:B------:R-:W-:Y:S05]  /*8fc0*/  BSYNC B1 ;  /* 0x0000000000017941 */ /* 0x000fea0003800000 */
.L_x_172:
        /* <DEDUP_REMOVED lines=12> */
.L_x_175:
[----:B------:R-:W-:Y:S05]  /*9090*/  BSYNC B1 ;  /* 0x0000000000017941 */ /* 0x000fea0003800000 */
.L_x_174:
        /* <DEDUP_REMOVED lines=12> */
.L_x_177:
[----:B------:R-:W-:Y:S05]  /*9160*/  BSYNC B1 ;  /* 0x0000000000017941 */ /* 0x000fea0003800000 */
.L_x_176:
        /* <DEDUP_REMOVED lines=12> */
.L_x_179:
[----:B------:R-:W-:Y:S05]  /*9230*/  BSYNC B1 ;  /* 0x0000000000017941 */ /* 0x000fea0003800000 */
.L_x_178:
        /* <DEDUP_REMOVED lines=12> */
.L_x_181:
[----:B------:R-:W-:Y:S05]  /*9300*/  BSYNC B1 ;  /* 0x0000000000017941 */ /* 0x000fea0003800000 */
.L_x_180:
        /* <DEDUP_REMOVED lines=12> */
.L_x_183:
[----:B------:R-:W-:Y:S05]  /*93d0*/  BSYNC B1 ;  /* 0x0000000000017941 */ /* 0x000fea0003800000 */
.L_x_182:
        /* <DEDUP_REMOVED lines=12> */
.L_x_185:
[----:B------:R-:W-:Y:S05]  /*94a0*/  BSYNC B1 ;  /* 0x0000000000017941 */ /* 0x000fea0003800000 */
.L_x_184:
        /* <DEDUP_REMOVED lines=12> */
.L_x_187:
[----:B------:R-:W-:Y:S05]  /*9570*/  BSYNC B1 ;  /* 0x0000000000017941 */ /* 0x000fea0003800000 */
.L_x_186:
        /* <DEDUP_REMOVED lines=12> */
.L_x_189:
[----:B------:R-:W-:Y:S05]  /*9640*/  BSYNC B1 ;  /* 0x0000000000017941 */ /* 0x000fea0003800000 */
.L_x_188:
        /* <DEDUP_REMOVED lines=12> */
.L_x_191:
[----:B------:R-:W-:Y:S05]  /*9710*/  BSYNC B1 ;  /* 0x0000000000017941 */ /* 0x000fea0003800000 */
.L_x_190:
[----:B-----5:R-:W-:Y:S01]  /*9720*/  LOP3.LUT R32, R32, 0xff, RZ, 0xc0, !PT ;  /* 0x000000ff20207812 */ /* 0x020fe200078ec0ff */
[----:B------:R-:W-:Y:S01]  /*9730*/  BSSY B1, `(.L_x_192) ;  /* 0x000000b000017945 */ /* 0x000fe20003800000 */
[----:B------:R-:W-:Y:S02]  /*9740*/  ISETP.LT.OR P4, PT, R35, 0x99, !P0 ;  /* 0x000000992300780c */ /* 0x000fe40004781670 */
[----:B------:R-:W-:-:S05]  /*9750*/  F2FP.F16.E4M3.UNPACK_B R32, R32 ;  /* 0x00000020ff20723e */ /* 0x000fca00020006ff */
[----:B------:R-:W-:-:S05]  /*9760*/  HADD2.F32 R32, -RZ, R32.H0_H0 ;  /* 0x20000020ff207230 */ /* 0x000fca0000004100 */
[----:B------:R-:W-:-:S04]  /*9770*/  FMUL R32, R32, UR19 ;  /* 0x0000001320207c20 */ /* 0x000fc80008400000 */
[----:B------:R-:W-:Y:S01]  /*9780*/  FFMA R32, R23, UR20, R32 ;  /* 0x0000001417207c23 */ /* 0x000fe20008000020 */
[----:B------:R-:W-:-:S04]  /*9790*/  PRMT R23, RZ, 0x7610, R23 ;  /* 0x00007610ff177816 */ /* 0x000fc80000000017 */
[----:B--2---:R-:W-:-:S05]  /*97a0*/  F2FP.SATFINITE.E4M3.F32.PACK_AB_MERGE_C R33, RZ, R32, RZ ;  /* 0x00000020ff21723e */ /* 0x004fca00048070ff */
[----:B------:R2:W-:Y:S01]  /*97b0*/  @!P3 STG.E.U8 desc[UR16][R26.64+0x91], R33 ;  /* 0x000091211a00b986 */ /* 0x0005e2000c101110 */
[----:B------:R-:W-:Y:S05]  /*97c0*/  @P4 BRA `(.L_x_193) ;  /* 0x0000000000044947 */ /* 0x000fea0003800000 */
[----:B------:R0:W5:Y:S02]  /*97d0*/  LDG.E.U8 R23, desc[UR16][R28.64+0x98] ;  /* 0x000098101c177981 */ /* 0x000164000c1e1100 */
.L_x_193:
[----:B------:R-:W-:Y:S05]  /*97e0*/  BSYNC B1 ;  /* 0x0000000000017941 */ /* 0x000fea0003800000 */
.L_x_192:
        /* <DEDUP_REMOVED lines=8> */
[----:B------:R-:W-:-:S05]  /*9870*/  F2FP.SATFINITE.E4M3.F32.PACK_AB_MERGE_C R23, RZ, R23, RZ ;  /* 0x00000017ff17723e */ /* 0x000fca00048070ff */
[----:B------:R0:W-:Y:S01]  /*9880*/  @!P4 STG.E.U8 desc[UR16][R24.64+0x98], R23 ;  /* 0x000098171800c986 */ /* 0x0001e2000c101110 */
[----:B------:R-:W-:Y:S05]  /*9890*/  @P3 BRA `(.L_x_195) ;  /* 0x0000000000043947 */ /* 0x000fea0003800000 */
[----:B------:R0:W5:Y:S02]  /*98a0*/  LDG.E.U8 R22, desc[UR16][R28.64+0x99] ;  /* 0x000099101c167981 */ /* 0x000164000c1e1100 */
.L_x_195:
[----:B------:R-:W-:Y:S05]  /*98b0*/  BSYNC B1 ;  /* 0x0000000000017941 */ /* 0x000fea0003800000 */
.L_x_194:
        /* <DEDUP_REMOVED lines=8> */
[----:B0-----:R-:W-:-:S05]  /*9940*/  F2FP.SATFINITE.E4M3.F32.PACK_AB_MERGE_C R23, RZ, R22, RZ ;  /* 0x00000016ff17723e */ /* 0x001fca00048070ff */
[----:B------:R0:W-:Y:S01]  /*9950*/  @!P3 STG.E.U8 desc[UR16][R24.64+0x99], R23 ;  /* 0x000099171800b986 */ /* 0x0001e2000c101110 */
[----:B------:R-:W-:Y:S05]  /*9960*/  @P4 BRA `(.L_x_197) ;  /* 0x0000000000044947 */ /* 0x000fea0003800000 */
[----:B------:R0:W5:Y:S02]  /*9970*/  LDG.E.U8 R21, desc[UR16][R30.64+0x98] ;  /* 0x000098101e157981 */ /* 0x000164000c1e1100 */
.L_x_197:
[----:B------:R-:W-:Y:S05]  /*9980*/  BSYNC B1 ;  /* 0x0000000000017941 */ /* 0x000fea0003800000 */
.L_x_196:
        /* <DEDUP_REMOVED lines=12> */
.L_x_199:
[----:B------:R-:W-:Y:S05]  /*9a50*/  BSYNC B1 ;  /* 0x0000000000017941 */ /* 0x000fea0003800000 */
.L_x_198:
        /* <DEDUP_REMOVED lines=12> */
.L_x_201:
[----:B------:R-:W-:Y:S05]  /*9b20*/  BSYNC B1 ;  /* 0x0000000000017941 */ /* 0x000fea0003800000 */
.L_x_200:
        /* <DEDUP_REMOVED lines=12> */
.L_x_203:
[----:B------:R-:W-:Y:S05]  /*9bf0*/  BSYNC B1 ;  /* 0x0000000000017941 */ /* 0x000fea0003800000 */
.L_x_202:
        /* <DEDUP_REMOVED lines=12> */
.L_x_205:
[----:B------:R-:W-:Y:S05]  /*9cc0*/  BSYNC B1 ;  /* 0x0000000000017941 */ /* 0x000fea0003800000 */
.L_x_204:
        /* <DEDUP_REMOVED lines=12> */
.L_x_207:
[----:B------:R-:W-:Y:S05]  /*9d90*/  BSYNC B1 ;  /* 0x0000000000017941 */ /* 0x000fea0003800000 */
.L_x_206:
        /* <DEDUP_REMOVED lines=12> */
.L_x_209:
[----:B------:R-:W-:Y:S05]  /*9e60*/  BSYNC B1 ;  /* 0x0000000000017941 */ /* 0x000fea0003800000 */
.L_x_208:
        /* <DEDUP_REMOVED lines=12> */
.L_x_211:
[----:B------:R-:W-:Y:S05]  /*9f30*/  BSYNC B1 ;  /* 0x0000000000017941 */ /* 0x000fea0003800000 */
.L_x_210:
        /* <DEDUP_REMOVED lines=12> */
.L_x_213:
[----:B------:R-:W-:Y:S05]  /*a000*/  BSYNC B1 ;  /* 0x0000000000017941 */ /* 0x000fea0003800000 */
.L_x_212:
        /* <DEDUP_REMOVED lines=12> */
.L_x_215:
[----:B------:R-:W-:Y:S05]  /*a0d0*/  BSYNC B1 ;  /* 0x0000000000017941 */ /* 0x000fea0003800000 */
.L_x_214:
        /* <DEDUP_REMOVED lines=12> */
.L_x_217:
[----:B------:R-:W-:Y:S05]  /*a1a0*/  BSYNC B1 ;  /* 0x0000000000017941 */ /* 0x000fea0003800000 */
.L_x_216:
        /* <DEDUP_REMOVED lines=12> */
.L_x_219:
[----:B------:R-:W-:Y:S05]  /*a270*/  BSYNC B1 ;  /* 0x0000000000017941 */ /* 0x000fea0003800000 */
.L_x_218:
        /* <DEDUP_REMOVED lines=12> */
.L_x_221:
[----:B------:R-:W-:Y:S05]  /*a340*/  BSYNC B1 ;  /* 0x0000000000017941 */ /* 0x000fea0003800000 */
.L_x_220:
        /* <DEDUP_REMOVED lines=12> */
.L_x_223:
[----:B------:R-:W-:Y:S05]  /*a410*/  BSYNC B1 ;  /* 0x0000000000017941 */ /* 0x000fea0003800000 */
.L_x_222:
        /* <DEDUP_REMOVED lines=12> */
.L_x_225:
[----:B------:R-:W-:Y:S05]  /*a4e0*/  BSYNC B1 ;  /* 0x0000000000017941 */ /* 0x000fea0003800000 */
.L_x_224:
        /* <DEDUP_REMOVED lines=12> */
.L_x_227:
[----:B------:R-:W-:Y:S05]  /*a5b0*/  BSYNC B1 ;  /* 0x0000000000017941 */ /* 0x000fea0003800000 */
.L_x_226:
        /* <DEDUP_REMOVED lines=12> */
.L_x_229:
[----:B------:R-:W-:Y:S05]  /*a680*/  BSYNC B1 ;  /* 0x0000000000017941 */ /* 0x000fea0003800000 */
.L_x_228:
        /* <DEDUP_REMOVED lines=12> */
.L_x_231:
[----:B------:R-:W-:Y:S05]  /*a750*/  BSYNC B1 ;  /* 0x0000000000017941 */ /* 0x000fea0003800000 */
.L_x_230:
        /* <DEDUP_REMOVED lines=12> */
.L_x_233:
[----:B------:R-:W-:Y:S05]  /*a820*/  BSYNC B1 ;  /* 0x0000000000017941 */ /* 0x000fea0003800000 */
.L_x_232:
        /* <DEDUP_REMOVED lines=12> */
.L_x_235:
[----:B------:R-:W-:Y:S05]  /*a8f0*/  BSYNC B1 ;  /* 0x0000000000017941 */ /* 0x000fea0003800000 */
.L_x_234:
[----:B-----5:R-:W-:Y:S01]  /*a900*/  LOP3.LUT R2, R2, 0xff, RZ, 0xc0, !PT ;  /* 0x000000ff02027812 */ /* 0x020fe200078ec0ff */
[----:B------:R-:W-:Y:S01]  /*a910*/  BSSY B1, `(.L_x_236) ;  /* 0x000000b000017945 */ /* 0x000fe20003800000 */
[----:B------:R-:W-:Y:S02]  /*a920*/  ISETP.LT.OR P4, PT, R35, 0xc1, !P1 ;  /* 0x000000c12300780c */ /* 0x000fe40004f81670 */
[----:B------:R-:W-:-:S05]  /*a930*/  F2FP.F16.E4M3.UNPACK_B R2, R2 ;  /* 0x00000002ff02723e */ /* 0x000fca00020006ff */
[----:B------:R-:W-:-:S05]  /*a940*/  HADD2.F32 R2, -RZ, R2.H0_H0 ;  /* 0x20000002ff027230 */ /* 0x000fca0000004100 */
[----:B0-----:R-:W-:-:S04]  /*a950*/  FMUL R3, R2, UR19 ;  /* 0x0000001302037c20 */ /* 0x001fc80008400000 */
[----:B------:R-:W-:Y:S01]  /*a960*/  FFMA R3, R0, UR20, R3 ;  /* 0x0000001400037c23 */ /* 0x000fe20008000003 */
[----:B------:R-:W-:-:S04]  /*a970*/  PRMT R0, RZ, 0x7610, R0 ;  /* 0x00007610ff007816 */ /* 0x000fc80000000000 */
[----:B------:R-:W-:-:S05]  /*a980*/  F2FP.SATFINITE.E4M3.F32.PACK_AB_MERGE_C R3, RZ, R3, RZ ;  /* 0x00000003ff03723e */ /* 0x000fca00048070ff */
[----:B------:R0:W-:Y:S01]  /*a990*/  @!P3 STG.E.U8 desc[UR16][R24.64+0xc1], R3 ;  /* 0x0000c1031800b986 */ /* 0x0001e2000c101110 */
[----:B------:R-:W-:Y:S05]  /*a9a0*/  @P4 BRA `(.L_x_237) ;  /* 0x0000000000044947 */ /* 0x000fea0003800000 */
[----:B------:R0:W5:Y:S02]  /*a9b0*/  LDG.E.U8 R0, desc[UR16][R30.64+0xc0] ;  /* 0x0000c0101e007981 */ /* 0x000164000c1e1100 */
.L_x_237:
[----:B------:R-:W-:Y:S05]  /*a9c0*/  BSYNC B1 ;  /* 0x0000000000017941 */ /* 0x000fea0003800000 */
.L_x_236:
[----:B------:R-:W2:Y:S01]  /*a9d0*/  LDL.LU R2, [R1] ;  /* 0x0000000001027983 */ /* 0x000ea20000300800 */
[----:B-----5:R-:W-:Y:S01]  /*a9e0*/  LOP3.LUT R0, R0, 0xff, RZ, 0xc0, !PT ;  /* 0x000000ff00007812 */ /* 0x020fe200078ec0ff */
[----:B------:R-:W-:Y:S01]  /*a9f0*/  BSSY B1, `(.L_x_238) ;  /* 0x000000b000017945 */ /* 0x000fe20003800000 */
[----:B------:R-:W-:Y:S02]  /*aa00*/  ISETP.LT.OR P3, PT, R35, 0xc2, !P1 ;  /* 0x000000c22300780c */ /* 0x000fe40004f61670 */
[----:B------:R-:W-:-:S05]  /*aa10*/  F2FP.F16.E4M3.UNPACK_B R0, R0 ;  /* 0x00000000ff00723e */ /* 0x000fca00020006ff */
[----:B------:R-:W-:-:S05]  /*aa20*/  HADD2.F32 R0, -RZ, R0.H0_H0 ;  /* 0x20000000ff007230 */ /* 0x000fca0000004100 */
[----:B------:R-:W-:-:S04]  /*aa30*/  FMUL R0, R0, UR19 ;  /* 0x0000001300007c20 */ /* 0x000fc80008400000 */
[----:B--2---:R-:W-:-:S05]  /*aa40*/  FFMA R0, R2, UR20, R0 ;  /* 0x0000001402007c23 */ /* 0x004fca0008000000 */
[----:B0-----:R-:W-:Y:S02]  /*aa50*/  F2FP.SATFINITE.E4M3.F32.PACK_AB_MERGE_C R3, RZ, R0, RZ ;  /* 0x00000000ff03723e */ /* 0x001fe400048070ff */
[----:B------:R-:W-:-:S03]  /*aa60*/  PRMT R0, RZ, 0x7610, R0 ;  /* 0x00007610ff007816 */ /* 0x000fc60000000000 */
[----:B------:R0:W-:Y:S01]  /*aa70*/  @!P4 STG.E.U8 desc[UR16][R26.64+0xc0], R3 ;  /* 0x0000c0031a00c986 */ /* 0x0001e2000c101110 */
[----:B------:R-:W-:Y:S05]  /*aa80*/  @P3 BRA `(.L_x_239) ;  /* 0x0000000000043947 */ /* 0x000fea0003800000 */
[----:B------:R2:W5:Y:S02]  /*aa90*/  LDG.E.U8 R0, desc[UR16][R30.64+0xc1] ;  /* 0x0000c1101e007981 */ /* 0x000564000c1e1100 */
.L_x_239:
[----:B------:R-:W-:Y:S05]  /*aaa0*/  BSYNC B1 ;  /* 0x0000000000017941 */ /* 0x000fea0003800000 */
.L_x_238:
[----:B------:R-:W3:Y:S01]  /*aab0*/  LDL.LU R2, [R1+0x4] ;  /* 0x0000040001027983 */ /* 0x000ee20000300800 */
[----:B-----5:R-:W-:Y:S01]  /*aac0*/  LOP3.LUT R0, R0, 0xff, RZ, 0xc0, !PT ;  /* 0x000000ff00007812 */ /* 0x020fe200078ec0ff */
[----:B------:R-:W-:Y:S01]  /*aad0*/  BSSY B1, `(.L_x_240) ;  /* 0x000000b000017945 */ /* 0x000fe20003800000 */
[----:B------:R-:W-:Y:S02]  /*aae0*/  ISETP.LT.OR P4, PT, R35, 0xc9, !P0 ;  /* 0x000000c92300780c */ /* 0x000fe40004781670 */
[----:B------:R-:W-:-:S05]  /*aaf0*/  F2FP.F16.E4M3.UNPACK_B R0, R0 ;  /* 0x00000000ff00723e */ /* 0x000fca00020006ff */
[----:B------:R-:W-:-:S05]  /*ab00*/  HADD2.F32 R0, -RZ, R0.H0_H0 ;  /* 0x20000000ff007230 */ /* 0x000fca0000004100 */
[----:B------:R-:W-:-:S04]  /*ab10*/  FMUL R0, R0, UR19 ;  /* 0x0000001300007c20 */ /* 0x000fc80008400000 */
[----:B---3--:R-:W-:-:S05]  /*ab20*/  FFMA R0, R2, UR20, R0 ;  /* 0x0000001402007c23 */ /* 0x008fca0008000000 */
[----:B0-----:R-:W-:Y:S02]  /*ab30*/  F2FP.SATFINITE.E4M3.F32.PACK_AB_MERGE_C R3, RZ, R0, RZ ;  /* 0x00000000ff03723e */ /* 0x001fe400048070ff */
[----:B------:R-:W-:-:S03]  /*ab40*/  PRMT R0, RZ, 0x7610, R0 ;  /* 0x00007610ff007816 */ /* 0x000fc60000000000 */
[----:B------:R0:W-:Y:S01]  /*ab50*/  @!P3 STG.E.U8 desc[UR16][R26.64+0xc1], R3 ;  /* 0x0000c1031a00b986 */ /* 0x0001e2000c101110 */
[----:B------:R-:W-:Y:S05]  /*ab60*/  @P4 BRA `(.L_x_241) ;  /* 0x0000000000044947 */ /* 0x000fea0003800000 */
[----:B------:R3:W5:Y:S02]  /*ab70*/  LDG.E.U8 R0, desc[UR16][R28.64+0xc8] ;  /* 0x0000c8101c007981 */ /* 0x000764000c1e1100 */
.L_x_241:
[----:B------:R-:W-:Y:S05]  /*ab80*/  BSYNC B1 ;  /* 0x0000000000017941 */ /* 0x000fea0003800000 */
.L_x_240:
[----:B------:R-:W2:Y:S01]  /*ab90*/  LDL.LU R2, [R1+0x8] ;  /* 0x0000080001027983 */ /* 0x000ea20000300800 */
        /* <DEDUP_REMOVED lines=12> */
.L_x_243:
[----:B------:R-:W-:Y:S05]  /*ac60*/  BSYNC B1 ;  /* 0x0000000000017941 */ /* 0x000fea0003800000 */
.L_x_242:
        /* <DEDUP_REMOVED lines=13> */
.L_x_245:
[----:B------:R-:W-:Y:S05]  /*ad40*/  BSYNC B1 ;  /* 0x0000000000017941 */ /* 0x000fea0003800000 */
.L_x_244:
        /* <DEDUP_REMOVED lines=13> */
.L_x_247:
[----:B------:R-:W-:Y:S05]  /*ae20*/  BSYNC B1 ;  /* 0x0000000000017941 */ /* 0x000fea0003800000 */
.L_x_246:
        /* <DEDUP_REMOVED lines=13> */
.L_x_249:
[----:B------:R-:W-:Y:S05]  /*af00*/  BSYNC B1 ;  /* 0x0000000000017941 */ /* 0x000fea0003800000 */
.L_x_248:
        /* <DEDUP_REMOVED lines=13> */
.L_x_251:
[----:B------:R-:W-:Y:S05]  /*afe0*/  BSYNC B1 ;  /* 0x0000000000017941 */ /* 0x000fea0003800000 */
.L_x_250:
        /* <DEDUP_REMOVED lines=13> */
.L_x_253:
[----:B------:R-:W-:Y:S05]  /*b0c0*/  BSYNC B1 ;  /* 0x0000000000017941 */ /* 0x000fea0003800000 */
.L_x_252:
        /* <DEDUP_REMOVED lines=13> */
.L_x_255:
[----:B------:R-:W-:Y:S05]  /*b1a0*/  BSYNC B1 ;  /* 0x0000000000017941 */ /* 0x000fea0003800000 */
.L_x_254:
        /* <DEDUP_REMOVED lines=13> */
.L_x_257:
[----:B------:R-:W-:Y:S05]  /*b280*/  BSYNC B1 ;  /* 0x0000000000017941 */ /* 0x000fea0003800000 */
.L_x_256:
        /* <DEDUP_REMOVED lines=13> */
.L_x_259:
[----:B------:R-:W-:Y:S05]  /*b360*/  BSYNC B1 ;  /* 0x0000000000017941 */ /* 0x000fea0003800000 */
.L_x_258:
        /* <DEDUP_REMOVED lines=13> */
.L_x_261:
[----:B------:R-:W-:Y:S05]  /*b440*/  BSYNC B1 ;  /* 0x0000000000017941 */ /* 0x000fea0003800000 */
.L_x_260:
        /* <DEDUP_REMOVED lines=13> */
.L_x_263:
[----:B------:R-:W-:Y:S05]  /*b520*/  BSYNC B1 ;  /* 0x0000000000017941 */ /* 0x000fea0003800000 */
.L_x_262:
        /* <DEDUP_REMOVED lines=13> */
.L_x_265:
[----:B------:R-:W-:Y:S05]  /*b600*/  BSYNC B1 ;  /* 0x0000000000017941 */ /* 0x000fea0003800000 */
.L_x_264:
        /* <DEDUP_REMOVED lines=13> */
.L_x_267:
[----:B------:R-:W-:Y:S05]  /*b6e0*/  BSYNC B1 ;  /* 0x0000000000017941 */ /* 0x000fea0003800000 */
.L_x_266:
        /* <DEDUP_REMOVED lines=13> */
.L_x_269:
[----:B------:R-:W-:Y:S05]  /*b7c0*/  BSYNC B1 ;  /* 0x0000000000017941 */ /* 0x000fea0003800000 */
.L_x_268:
        /* <DEDUP_REMOVED lines=13> */
.L_x_271:
[----:B------:R-:W-:Y:S05]  /*b8a0*/  BSYNC B1 ;  /* 0x0000000000017941 */ /* 0x000fea0003800000 */
.L_x_270:
        /* <DEDUP_REMOVED lines=13> */
.L_x_273:
[----:B------:R-:W-:Y:S05]  /*b980*/  BSYNC B1 ;  /* 0x0000000000017941 */ /* 0x000fea0003800000 */
.L_x_272:
        /* <DEDUP_REMOVED lines=13> */
.L_x_275:
[----:B------:R-:W-:Y:S05]  /*ba60*/  BSYNC B1 ;  /* 0x0000000000017941 */ /* 0x000fea0003800000 */
.L_x_274:
        /* <DEDUP_REMOVED lines=13> */
.L_x_277:
[----:B------:R-:W-:Y:S05]  /*bb40*/  BSYNC B1 ;  /* 0x0000000000017941 */ /* 0x000fea0003800000 */
.L_x_276:
        /* <DEDUP_REMOVED lines=13> */
.L_x_279:
[----:B------:R-:W-:Y:S05]  /*bc20*/  BSYNC B1 ;  /* 0x0000000000017941 */ /* 0x000fea0003800000 */
.L_x_278:
        /* <DEDUP_REMOVED lines=13> */
.L_x_281:
[----:B------:R-:W-:Y:S05]  /*bd00*/  BSYNC B1 ;  /* 0x0000000000017941 */ /* 0x000fea0003800000 */
.L_x_280:
        /* <DEDUP_REMOVED lines=13> */
.L_x_283:
[----:B------:R-:W-:Y:S05]  /*bde0*/  BSYNC B1 ;  /* 0x0000000000017941 */ /* 0x000fea0003800000 */
.L_x_282:
        /* <DEDUP_REMOVED lines=13> */
.L_x_285:
[----:B------:R-:W-:Y:S05]  /*bec0*/  BSYNC B1 ;  /* 0x0000000000017941 */ /* 0x000fea0003800000 */
.L_x_284:
        /* <DEDUP_REMOVED lines=13> */
.L_x_287:
[----:B------:R-:W-:Y:S05]  /*bfa0*/  BSYNC B1 ;  /* 0x0000000000017941 */ /* 0x000fea0003800000 */
.L_x_286:
        /* <DEDUP_REMOVED lines=13> */
.L_x_289:
[----:B------:R-:W-:Y:S05]  /*c080*/  BSYNC B1 ;  /* 0x0000000000017941 */ /* 0x000fea0003800000 */
.L_x_288:
        /* <DEDUP_REMOVED lines=13> */
.L_x_291:
[----:B------:R-:W-:Y:S05]  /*c160*/  BSYNC B1 ;  /* 0x0000000000017941 */ /* 0x000fea0003800000 */
.L_x_290:
        /* <DEDUP_REMOVED lines=13> */
.L_x_293:
[----:B------:R-:W-:Y:S05]  /*c240*/  BSYNC B1 ;  /* 0x0000000000017941 */ /* 0x000fea0003800000 */
.L_x_292:
        /* <DEDUP_REMOVED lines=13> */
.L_x_295:
[----:B------:R-:W-:Y:S05]  /*c320*/  BSYNC B1 ;  /* 0x0000000000017941 */ /* 0x000fea0003800000 */
.L_x_294:
[----:B------:R-:W-:Y:S05]  /*c330*/  @P1 BRA `(.L_x_296) ;  /* 0x0000002000a41947 */ /* 0x000fea0003800000 */
[----:B------:R-:W2:Y:S01]  /*c340*/  LDL.LU R2, [R1+0x74] ;  /* 0x0000740001027983 */ /* 0x000ea20000300800 */
[----:B-----5:R-:W-:-:S04]  /*c350*/  LOP3.LUT R0, R0, 0xff, RZ, 0xc0, !PT ;  /* 0x000000ff00007812 */ /* 0x020fc800078ec0ff */
[----:B------:R-:W-:-:S05]  /*c360*/  F2FP.F16.E4M3.UNPACK_B R0, R0 ;  /* 0x00000000ff00723e */ /* 0x000fca00020006ff */
[----:B------:R-:W-:-:S05]  /*c370*/  HADD2.F32 R0, -RZ, R0.H0_H0 ;  /* 0x20000000ff007230 */ /* 0x000fca0000004100 */
[----:B------:R-:W-:-:S04]  /*c380*/  FMUL R0, R0, UR19 ;  /* 0x0000001300007c20 */ /* 0x000fc80008400000 */
[----:B--2---:R-:W-:-:S05]  /*c390*/  FFMA R0, R2, UR20, R0 ;  /* 0x0000001402007c23 */ /* 0x004fca0008000000 */
[----:B0-----:R-:W-:-:S05]  /*c3a0*/  F2FP.SATFINITE.E4M3.F32.PACK_AB_MERGE_C R3, RZ, R0, RZ ;  /* 0x00000000ff03723e */ /* 0x001fca00048070ff */
[----:B------:R0:W-:Y:S01]  /*c3b0*/  STG.E.U8 desc[UR16][R26.64+0xf9], R3 ;  /* 0x0000f9031a007986 */ /* 0x0001e2000c101110 */
[----:B------:R-:W-:Y:S05]  /*c3c0*/  BRA `(.L_x_296) ;  /* 0x0000002000807947 */ /* 0x000fea0003800000 */
.L_x_39:
[----:B------:R-:W-:Y:S01]  /*c3d0*/  ISETP.GE.AND P1, PT, R38, 0x1, PT ;  /* 0x000000012600780c */ /* 0x000fe20003f26270 */
[----:B------:R-:W-:Y:S01]  /*c3e0*/  FMUL R226, R226, UR20 ;  /* 0x00000014e2e27c20 */ /* 0x000fe20008400000 */
[----:B------:R-:W2:Y:S01]  /*c3f0*/  LDL.LU R227, [R1+0x10] ;  /* 0x0000100001e37983 */ /* 0x000ea20000300800 */
[----:B------:R-:W-:Y:S01]  /*c400*/  ISETP.GE.AND P0, PT, R38, 0x9, PT ;  /* 0x000000092600780c */ /* 0x000fe20003f06270 */
[----:B------:R-:W-:Y:S01]  /*c410*/  FMUL R225, R225, UR20 ;  /* 0x00000014e1e17c20 */ /* 0x000fe20008400000 */
[C---:B------:R-:W-:Y:S02]  /*c420*/  ISETP.LT.OR P4, PT, R35.reuse, 0x1, !P1 ;  /* 0x000000012300780c */ /* 0x040fe40004f81670 */
[C---:B------:R-:W-:Y:S02]  /*c430*/  ISETP.LT.OR P5, PT, R35.reuse, 0x2, !P1 ;  /* 0x000000022300780c */ /* 0x040fe40004fa1670 */
[----:B------:R-:W-:Y:S02]  /*c440*/  F2FP.SATFINITE.E4M3.F32.PACK_AB_MERGE_C R29, RZ, R226, RZ ;  /* 0x000000e2ff1d723e */ /* 0x000fe400048070ff */
[C---:B------:R-:W-:Y:S01]  /*c450*/  ISETP.LT.OR P3, PT, R35.reuse, 0x1, !P0 ;  /* 0x000000012300780c */ /* 0x040fe20004761670 */
[----:B------:R-:W-:Y:S01]  /*c460*/  FMUL R224, R224, UR20 ;  /* 0x00000014e0e07c20 */ /* 0x000fe20008400000 */
[----:B------:R-:W-:Y:S01]  /*c470*/  ISETP.LT.OR P6, PT, R35, 0xa, !P1 ;  /* 0x0000000a2300780c */ /* 0x000fe20004fc1670 */
[----:B------:R-:W-:Y:S01]  /*c480*/  FMUL R223, R223, UR20 ;  /* 0x00000014dfdf7c20 */ /* 0x000fe20008400000 */
[----:B------:R-:W-:Y:S01]  /*c490*/  F2FP.SATFINITE.E4M3.F32.PACK_AB_MERGE_C R225, RZ, R225, RZ ;  /* 0x000000e1ffe1723e */ /* 0x000fe200048070ff */
[----:B------:R-:W-:Y:S01]  /*c4a0*/  FMUL R221, R221, UR20 ;  /* 0x00000014dddd7c20 */ /* 0x000fe20008400000 */
[----:B------:R-:W-:Y:S01]  /*c4b0*/  FMUL R222, R222, UR20 ;  /* 0x00000014dede7c20 */ /* 0x000fe20008400000 */
[----:B------:R0:W-:Y:S01]  /*c4c0*/  @!P4 STG.E.U8 desc[UR16][R24.64], R29 ;  /* 0x0000001d1800c986 */ /* 0x0001e2000c101110 */
[----:B------:R-:W-:-:S02]  /*c4d0*/  ISETP.LT.OR P4, PT, R35, 0x2, !P0 ;  /* 0x000000022300780c */ /* 0x000fc40004781670 */
[----:B------:R-:W-:Y:S01]  /*c4e0*/  F2FP.SATFINITE.E4M3.F32.PACK_AB_MERGE_C R31, RZ, R224, RZ ;  /* 0x000000e0ff1f723e */ /* 0x000fe200048070ff */
[----:B------:R3:W-:Y:S01]  /*c4f0*/  @!P5 STG.E.U8 desc[UR16][R24.64+0x1], R225 ;  /* 0x000001e11800d986 */ /* 0x0007e2000c101110 */
[C---:B------:R-:W-:Y:S02]  /*c500*/  ISETP.LT.OR P5, PT, R35.reuse, 0x9, !P1 ;  /* 0x000000092300780c */ /* 0x040fe40004fa1670 */
[----:B------:R-:W-:Y:S01]  /*c510*/  F2FP.SATFINITE.E4M3.F32.PACK_AB_MERGE_C R223, RZ, R223, RZ ;  /* 0x000000dfffdf723e */ /* 0x000fe200048070ff */
[----:B------:R-:W-:Y:S01]  /*c520*/  FMUL R220, R220, UR20 ;  /* 0x00000014dcdc7c20 */ /* 0x000fe20008400000 */
[----:B------:R-:W-:Y:S01]  /*c530*/  F2FP.SATFINITE.E4M3.F32.PACK_AB_MERGE_C R221, RZ, R221, RZ ;  /* 0x000000ddffdd723e */ /* 0x000fe200048070ff */
[----:B------:R-:W-:Y:S01]  /*c540*/  @!P3 STG.E.U8 desc[UR16][R26.64], R31 ;  /* 0x0000001f1a00b986 */ /* 0x000fe2000c101110 */
[----:B------:R-:W-:-:S03]  /*c550*/  ISETP.LT.OR P3, PT, R35, 0x9, !P0 ;  /* 0x000000092300780c */ /* 0x000fc60004761670 */
[----:B------:R-:W-:Y:S01]  /*c560*/  @!P4 STG.E.U8 desc[UR16][R26.64+0x1], R223 ;  /* 0x000001df1a00c986 */ /* 0x000fe2000c101110 */
[----:B------:R-:W-:-:S03]  /*c570*/  ISETP.LT.OR P4, PT, R35, 0xa, !P0 ;  /* 0x0000000a2300780c */ /* 0x000fc60004781670 */
[----:B------:R-:W-:Y:S01]  /*c580*/  @!P6 STG.E.U8 desc[UR16][R24.64+0x9], R221 ;  /* 0x000009dd1800e986 */ /* 0x000fe2000c101110 */
[----:B------:R-:W-:Y:S01]  /*c590*/  ISETP.LT.OR P6, PT, R35, 0x12, !P1 ;  /* 0x000000122300780c */ /* 0x000fe20004fc1670 */
[----:B------:R-:W-:Y:S01]  /*c5a0*/  FMUL R219, R219, UR20 ;  /* 0x00000014dbdb7c20 */ /* 0x000fe20008400000 */
[----:B0-----:R-:W-:Y:S01]  /*c5b0*/  F2FP.SATFINITE.E4M3.F32.PACK_AB_MERGE_C R29, RZ, R222, RZ ;  /* 0x000000deff1d723e */ /* 0x001fe200048070ff */
[----:B------:R-:W-:Y:S01]  /*c5c0*/  FMUL R217, R217, UR20 ;  /* 0x00000014d9d97c20 */ /* 0x000fe20008400000 */
[----:B------:R-:W4:Y:S01]  /*c5d0*/  LDL.LU R226, [R1+0xc] ;  /* 0x00000c0001e27983 */ /* 0x000f220000300800 */
[----:B------:R-:W-:Y:S02]  /*c5e0*/  F2FP.SATFINITE.E4M3.F32.PACK_AB_MERGE_C R33, RZ, R220, RZ ;  /* 0x000000dcff21723e */ /* 0x000fe400048070ff */
[----:B------:R-:W-:Y:S01]  /*c5f0*/  F2FP.SATFINITE.E4M3.F32.PACK_AB_MERGE_C R219, RZ, R219, RZ ;  /* 0x000000dbffdb723e */ /* 0x000fe200048070ff */
[----:B------:R0:W-:Y:S01]  /*c600*/  @!P5 STG.E.U8 desc[UR16][R24.64+0x8], R29 ;  /* 0x0000081d1800d986 */ /* 0x0001e2000c101110 */
[----:B------:R-:W-:-:S02]  /*c610*/  ISETP.LT.OR P5, PT, R35, 0x11, !P1 ;  /* 0x000000112300780c */ /* 0x000fc40004fa1670 */
[----:B------:R-:W-:Y:S01]  /*c620*/  F2FP.SATFINITE.E4M3.F32.PACK_AB_MERGE_C R217, RZ, R217, RZ ;  /* 0x000000d9ffd9723e */ /* 0x000fe200048070ff */
[----:B---3--:R-:W3:Y:S01]  /*c630*/  LDL.LU R225, [R1+0x8] ;  /* 0x0000080001e17983 */ /* 0x008ee20000300800 */
[----:B------:R-:W-:-:S03]  /*c640*/  FMUL R218, R218, UR20 ;  /* 0x00000014dada7c20 */ /* 0x000fc60008400000 */
[----:B------:R-:W4:Y:S04]  /*c650*/  LDL.LU R224, [R1+0x4] ;  /* 0x0000040001e07983 */ /* 0x000f280000300800 */
[----:B------:R-:W3:Y:S01]  /*c660*/  LDL.LU R222, [R1] ;  /* 0x0000000001de7983 */ /* 0x000ee20000300800 */
[----:B0-----:R-:W-:Y:S01]  /*c670*/  F2FP.SATFINITE.E4M3.F32.PACK_AB_MERGE_C R29, RZ, R218, RZ ;  /* 0x000000daff1d723e */ /* 0x001fe200048070ff */
[----:B------:R-:W-:Y:S01]  /*c680*/  FMUL R216, R216, UR20 ;  /* 0x00000014d8d87c20 */ /* 0x000fe20008400000 */
[----:B------:R-:W-:Y:S01]  /*c690*/  FMUL R215, R215, UR20 ;  /* 0x00000014d7d77c20 */ /* 0x000fe20008400000 */
[----:B------:R0:W-:Y:S01]  /*c6a0*/  @!P3 STG.E.U8 desc[UR16][R26.64+0x8], R33 ;  /* 0x000008211a00b986 */ /* 0x0001e2000c101110 */
[----:B------:R-:W-:Y:S01]  /*c6b0*/  ISETP.LT.OR P3, PT, R35, 0x11, !P0 ;  /* 0x000000112300780c */ /* 0x000fe20004761670 */
[----:B------:R-:W-:Y:S01]  /*c6c0*/  FMUL R213, R213, UR20 ;  /* 0x00000014d5d57c20 */ /* 0x000fe20008400000 */
[----:B------:R-:W-:Y:S01]  /*c6d0*/  F2FP.SATFINITE.E4M3.F32.PACK_AB_MERGE_C R31, RZ, R216, RZ ;  /* 0x000000d8ff1f723e */ /* 0x000fe200048070ff */
[----:B------:R-:W-:Y:S01]  /*c6e0*/  @!P4 STG.E.U8 desc[UR16][R26.64+0x9], R219 ;  /* 0x000009db1a00c986 */ /* 0x000fe2000c101110 */
[C---:B------:R-:W-:Y:S01]  /*c6f0*/  ISETP.LT.OR P4, PT, R35.reuse, 0x12, !P0 ;  /* 0x000000122300780c */ /* 0x040fe20004781670 */
[----:B------:R-:W-:Y:S01]  /*c700*/  FMUL R214, R214, UR20 ;  /* 0x00000014d6d67c20 */ /* 0x000fe20008400000 */
[----:B------:R-:W-:Y:S01]  /*c710*/  F2FP.SATFINITE.E4M3.F32.PACK_AB_MERGE_C R215, RZ, R215, RZ ;  /* 0x000000d7ffd7723e */ /* 0x000fe200048070ff */
[----:B------:R-:W-:Y:S01]  /*c720*/  @!P6 STG.E.U8 desc[UR16][R24.64+0x11], R217 ;  /* 0x000011d91800e986 */ /* 0x000fe2000c101110 */
[C---:B------:R-:W-:Y:S01]  /*c730*/  ISETP.LT.OR P6, PT, R35.reuse, 0x1a, !P1 ;  /* 0x0000001a2300780c */ /* 0x040fe20004fc1670 */
[----:B------:R-:W-:Y:S01]  /*c740*/  FMUL R212, R212, UR20 ;  /* 0x00000014d4d47c20 */ /* 0x000fe20008400000 */
[----:B------:R-:W-:Y:S01]  /*c750*/  F2FP.SATFINITE.E4M3.F32.PACK_AB_MERGE_C R213, RZ, R213, RZ ;  /* 0x000000d5ffd5723e */ /* 0x000fe200048070ff */
[----:B------:R1:W-:Y:S01]  /*c760*/  @!P5 STG.E.U8 desc[UR16][R24.64+0x10], R29 ;  /* 0x0000101d1800d986 */ /* 0x0003e2000c101110 */
[----:B------:R-:W-:Y:S01]  /*c770*/  ISETP.LT.OR P5, PT, R35, 0x19, !P1 ;  /* 0x000000192300780c */ /* 0x000fe20004fa1670 */
[----:B------:R-:W-:Y:S01]  /*c780*/  FMUL R211, R211, UR20 ;  /* 0x00000014d3d37c20 */ /* 0x000fe20008400000 */
[----:B------:R-:W-:Y:S01]  /*c790*/  FMUL R209, R209, UR20 ;  /* 0x00000014d1d17c20 */ /* 0x000fe20008400000 */
[----:B------:R1:W-:Y:S01]  /*c7a0*/  @!P3 STG.E.U8 desc[UR16][R26.64+0x10], R31 ;  /* 0x0000101f1a00b986 */ /* 0x0003e2000c101110 */
[C---:B------:R-:W-:Y:S01]  /*c7b0*/  ISETP.LT.OR P3, PT, R35.reuse, 0x19, !P0 ;  /* 0x000000192300780c */ /* 0x040fe20004761670 */
[----:B------:R-:W-:Y:S01]  /*c7c0*/  FMUL R210, R210, UR20 ;  /* 0x00000014d2d27c20 */ /* 0x000fe20008400000 */
[----:B0-----:R-:W-:Y:S01]  /*c7d0*/  F2FP.SATFINITE.E4M3.F32.PACK_AB_MERGE_C R33, RZ, R212, RZ ;  /* 0x000000d4ff21723e */ /* 0x001fe200048070ff */
[----:B------:R-:W-:Y:S01]  /*c7e0*/  @!P4 STG.E.U8 desc[UR16][R26.64+0x11], R215 ;  /* 0x000011d71a00c986 */ /* 0x000fe2000c101110 */
[C---:B------:R-:W-:Y:S01]  /*c7f0*/  ISETP.LT.OR P4, PT, R35.reuse, 0x1a, !P0 ;  /* 0x0000001a2300780c */ /* 0x040fe20004781670 */
[----:B------:R-:W-:Y:S01]  /*c800*/  FMUL R208, R208, UR20 ;  /* 0x00000014d0d07c20 */ /* 0x000fe20008400000 */
[----:B------:R-:W-:Y:S01]  /*c810*/  F2FP.SATFINITE.E4M3.F32.PACK_AB_MERGE_C R211, RZ, R211, RZ ;  /* 0x000000d3ffd3723e */ /* 0x000fe200048070ff */
[----:B------:R-:W-:Y:S01]  /*c820*/  @!P6 STG.E.U8 desc[UR16][R24.64+0x19], R213 ;  /* 0x000019d51800e986 */ /* 0x000fe2000c101110 */
[----:B------:R-:W-:Y:S01]  /*c830*/  ISETP.LT.OR P6, PT, R35, 0x22, !P1 ;  /* 0x000000222300780c */ /* 0x000fe20004fc1670 */
[----:B------:R-:W-:Y:S01]  /*c840*/  FMUL R207, R207, UR20 ;  /* 0x00000014cfcf7c20 */ /* 0x000fe20008400000 */
[----:B-1----:R-:W-:Y:S01]  /*c850*/  F2FP.SATFINITE.E4M3.F32.PACK_AB_MERGE_C R29, RZ, R214, RZ ;  /* 0x000000d6ff1d723e */ /* 0x002fe200048070ff */
[----:B------:R-:W-:Y:S01]  /*c860*/  FMUL R205, R205, UR20 ;  /* 0x00000014cdcd7c20 */ /* 0x000fe20008400000 */
[----:B------:R-:W-:Y:S01]  /*c870*/  F2FP.SATFINITE.E4M3.F32.PACK_AB_MERGE_C R209, RZ, R209, RZ ;  /* 0x000000d1ffd1723e */ /* 0x000fe200048070ff */
[----:B------:R-:W-:Y:S01]  /*c880*/  FMUL R206, R206, UR20 ;  /* 0x00000014cece7c20 */ /* 0x000fe20008400000 */
[----:B------:R-:W-:Y:S01]  /*c890*/  F2FP.SATFINITE.E4M3.F32.PACK_AB_MERGE_C R31, RZ, R208, RZ ;  /* 0x000000d0ff1f723e */ /* 0x000fe200048070ff */
[----:B------:R0:W-:Y:S01]  /*c8a0*/  @!P5 STG.E.U8 desc[UR16][R24.64+0x18], R29 ;  /* 0x0000181d1800d986 */ /* 0x0001e2000c101110 */
[C---:B------:R-:W-:Y:S01]  /*c8b0*/  ISETP.LT.OR P5, PT, R35.reuse, 0x21, !P1 ;  /* 0x000000212300780c */ /* 0x040fe20004fa1670 */
[----:B------:R-:W-:Y:S01]  /*c8c0*/  FMUL R204, R204, UR20 ;  /* 0x00000014cccc7c20 */ /* 0x000fe20008400000 */
[----:B------:R-:W-:Y:S01]  /*c8d0*/  F2FP.SATFINITE.E4M3.F32.PACK_AB_MERGE_C R207, RZ, R207, RZ ;  /* 0x000000cfffcf723e */ /* 0x000fe200048070ff */
[----:B------:R1:W-:Y:S01]  /*c8e0*/  @!P3 STG.E.U8 desc[UR16][R26.64+0x18], R33 ;  /* 0x000018211a00b986 */ /* 0x0003e2000c101110 */
[----:B------:R-:W-:Y:S01]  /*c8f0*/  ISETP.LT.OR P3, PT, R35, 0x21, !P0 ;  /* 0x000000212300780c */ /* 0x000fe20004761670 */
[----:B------:R-:W-:Y:S01]  /*c900*/  FMUL R203, R203, UR20 ;  /* 0x00000014cbcb7c20 */ /* 0x000fe20008400000 */
[----:B------:R-:W-:Y:S01]  /*c910*/  F2FP.SATFINITE.E4M3.F32.PACK_AB_MERGE_C R205, RZ, R205, RZ ;  /* 0x000000cdffcd723e */ /* 0x000fe200048070ff */
[----:B------:R-:W-:Y:S01]  /*c920*/  @!P4 STG.E.U8 desc[UR16][R26.64+0x19], R211 ;  /* 0x000019d31a00c986 */ /* 0x000fe2000c101110 */
[----:B------:R-:W-:Y:S01]  /*c930*/  ISETP.LT.OR P4, PT, R35, 0x22, !P0 ;  /* 0x000000222300780c */ /* 0x000fe20004781670 */
[----:B------:R-:W-:Y:S01]  /*c940*/  FMUL R201, R201, UR20 ;  /* 0x00000014c9c97c20 */ /* 0x000fe20008400000 */
[----:B------:R-:W-:Y:S01]  /*c950*/  F2FP.SATFINITE.E4M3.F32.PACK_AB_MERGE_C R203, RZ, R203, RZ ;  /* 0x000000cbffcb723e */ /* 0x000fe200048070ff */
[----:B------:R-:W-:Y:S01]  /*c960*/  @!P6 STG.E.U8 desc[UR16][R24.64+0x21], R209 ;  /* 0x000021d11800e986 */ /* 0x000fe2000c101110 */
[----:B------:R-:W-:Y:S01]  /*c970*/  ISETP.LT.OR P6, PT, R35, 0x2a, !P1 ;  /* 0x0000002a2300780c */ /* 0x000fe20004fc1670 */
[----:B------:R-:W-:Y:S01]  /*c980*/  FMUL R202, R202, UR20 ;  /* 0x00000014caca7c20 */ /* 0x000fe20008400000 */
[----:B0-----:R-:W-:Y:S01]  /*c990*/  F2FP.SATFINITE.E4M3.F32.PACK_AB_MERGE_C R29, RZ, R210, RZ ;  /* 0x000000d2ff1d723e */ /* 0x001fe200048070ff */
[----:B------:R-:W-:Y:S01]  /*c9a0*/  FMUL R200, R200, UR20 ;  /* 0x00000014c8c87c20 */ /* 0x000fe20008400000 */
[----:B-1----:R-:W-:Y:S01]  /*c9b0*/  F2FP.SATFINITE.E4M3.F32.PACK_AB_MERGE_C R33, RZ, R204, RZ ;  /* 0x000000ccff21723e */ /* 0x002fe200048070ff */
[----:B------:R-:W-:Y:S01]  /*c9c0*/  FMUL R199, R199, UR20 ;  /* 0x00000014c7c77c20 */ /* 0x000fe20008400000 */
[----:B------:R-:W-:Y:S01]  /*c9d0*/  F2FP.SATFINITE.E4M3.F32.PACK_AB_MERGE_C R201, RZ, R201, RZ ;  /* 0x000000c9ffc9723e */ /* 0x000fe200048070ff */
[----:B------:R0:W-:Y:S01]  /*c9e0*/  @!P5 STG.E.U8 desc[UR16][R24.64+0x20], R29 ;  /* 0x0000201d1800d986 */ /* 0x0001e2000c101110 */
[----:B------:R-:W-:Y:S01]  /*c9f0*/  ISETP.LT.OR P5, PT, R35, 0x29, !P1 ;  /* 0x000000292300780c */ /* 0x000fe20004fa1670 */
[----:B------:R-:W-:Y:S01]  /*ca00*/  FMUL R197, R197, UR20 ;  /* 0x00000014c5c57c20 */ /* 0x000fe20008400000 */
[----:B------:R-:W-:Y:S01]  /*ca10*/  F2FP.SATFINITE.E4M3.F32.PACK_AB_MERGE_C R199, RZ, R199, RZ ;  /* 0x000000c7ffc7723e */ /* 0x000fe200048070ff */
[----:B------:R1:W-:Y:S01]  /*ca20*/  @!P3 STG.E.U8 desc[UR16][R26.64+0x20], R31 ;  /* 0x0000201f1a00b986 */ /* 0x0003e2000c101110 */
[C---:B------:R-:W-:Y:S01]  /*ca30*/  ISETP.LT.OR P3, PT, R35.reuse, 0x29, !P0 ;  /* 0x000000292300780c */ /* 0x040fe20004761670 */
[----:B------:R-:W-:Y:S01]  /*ca40*/  FMUL R198, R198, UR20 ;  /* 0x00000014c6c67c20 */ /* 0x000fe20008400000 */
[----:B------:R-:W-:Y:S01]  /*ca50*/  F2FP.SATFINITE.E4M3.F32.PACK_AB_MERGE_C R197, RZ, R197, RZ ;  /* 0x000000c5ffc5723e */ /* 0x000fe200048070ff */
[----:B------:R-:W-:Y:S01]  /*ca60*/  @!P4 STG.E.U8 desc[UR16][R26.64+0x21], R207 ;  /* 0x000021cf1a00c986 */ /* 0x000fe2000c101110 */
[----:B------:R-:W-:Y:S01]  /*ca70*/  ISETP.LT.OR P4, PT, R35, 0x2a, !P0 ;  /* 0x0000002a2300780c */ /* 0x000fe20004781670 */
[----:B------:R-:W-:Y:S01]  /*ca80*/  FMUL R196, R196, UR20 ;  /* 0x00000014c4c47c20 */ /* 0x000fe20008400000 */
[----:B------:R-:W-:Y:S01]  /*ca90*/  FMUL R195, R195, UR20 ;  /* 0x00000014c3c37c20 */ /* 0x000fe20008400000 */
        /* <DEDUP_REMOVED lines=27> */
[----:B------:R-:W-:Y:S01]  /*cc50*/  FMUL R186, R186, UR20 ;  /* 0x00000014baba7c20 */ /* 0x000fe20008400000 */
        /* <DEDUP_REMOVED lines=156> */
[----:B-----5:R-:W-:Y:S01]  /*d620*/  FMUL R0, R0, UR20 ;  /* 0x0000001400007c20 */ /* 0x020fe20008400000 */
[----:B-1----:R-:W-:Y:S01]  /*d630*/  F2FP.SATFINITE.E4M3.F32.PACK_AB_MERGE_C R33, RZ, R164, RZ ;  /* 0x000000a4ff21723e */ /* 0x002fe200048070ff */
        /* <DEDUP_REMOVED lines=9> */
[----:B------:R-:W-:Y:S01]  /*d6d0*/  FMUL R4, R4, UR20 ;  /* 0x0000001404047c20 */ /* 0x000fe20008400000 */
[----:B------:R-:W-:Y:S01]  /*d6e0*/  @!P4 STG.E.U8 desc[UR16][R26.64+0x71], R167 ;  /* 0x000071a71a00c986 */ /* 0x000fe2000c101110 */
[----:B------:R-:W-:-:S03]  /*d6f0*/  ISETP.LT.OR P4, PT, R35, 0x7a, !P0 ;  /* 0x0000007a2300780c */ /* 0x000fc60004781670 */
[----:B------:R-:W-:Y:S01]  /*d700*/  @!P6 STG.E.U8 desc[UR16][R24.64+0x79], R165 ;  /* 0x000079a51800e986 */ /* 0x000fe2000c101110 */
[----:B------:R-:W-:Y:S02]  /*d710*/  ISETP.LT.OR P6, PT, R35, 0x82, !P1 ;  /* 0x000000822300780c */ /* 0x000fe40004fc1670 */
[----:B0-----:R-:W-:Y:S01]  /*d720*/  F2FP.SATFINITE.E4M3.F32.PACK_AB_MERGE_C R29, RZ, R166, RZ ;  /* 0x000000a6ff1d723e */ /* 0x001fe200048070ff */
[----:B------:R-:W4:Y:S01]  /*d730*/  LDL.LU R220, [R1+0x14] ;  /* 0x0000140001dc7983 */ /* 0x000f220000300800 */
[----:B-1----:R-:W-:-:S03]  /*d740*/  F2FP.SATFINITE.E4M3.F32.PACK_AB_MERGE_C R31, RZ, R160, RZ ;  /* 0x000000a0ff1f723e */ /* 0x002fc600048070ff */
[----:B------:R0:W-:Y:S01]  /*d750*/  @!P5 STG.E.U8 desc[UR16][R24.64+0x78], R29 ;  /* 0x0000781d1800d986 */ /* 0x0001e2000c101110 */
[----:B------:R-:W-:-:S03]  /*d760*/  ISETP.LT.OR P5, PT, R35, 0x81, !P1 ;  /* 0x000000812300780c */ /* 0x000fc60004fa1670 */
[----:B------:R1:W-:Y:S01]  /*d770*/  @!P3 STG.E.U8 desc[UR16][R26.64+0x78], R33 ;  /* 0x000078211a00b986 */ /* 0x0003e2000c101110 */
[----:B------:R-:W-:-:S03]  /*d780*/  ISETP.LT.OR P3, PT, R35, 0x81, !P0 ;  /* 0x000000812300780c */ /* 0x000fc60004761670 */
        /* <DEDUP_REMOVED lines=26> */
[----:B0-----:R-:W-:Y:S02]  /*d930*/  F2FP.SATFINITE.E4M3.F32.PACK_AB_MERGE_C R29, RZ, R154, RZ ;  /* 0x0000009aff1d723e */ /* 0x001fe400048070ff */
[----:B-1----:R-:W-:-:S03]  /*d940*/  F2FP.SATFINITE.E4M3.F32.PACK_AB_MERGE_C R33, RZ, R20, RZ ;  /* 0x00000014ff21723e */ /* 0x002fc600048070ff */
[----:B------:R0:W-:Y:S01]  /*d950*/  @!P5 STG.E.U8 desc[UR16][R24.64+0x90], R29 ;  /* 0x0000901d1800d986 */ /* 0x0001e2000c101110 */
[----:B------:R-:W-:-:S03]  /*d960*/  ISETP.LT.OR P5, PT, R35, 0x99, !P1 ;  /* 0x000000992300780c */ /* 0x000fc60004fa1670 */
[----:B------:R-:W-:Y:S01]  /*d970*/  @!P3 STG.E.U8 desc[UR16][R26.64+0x90], R31 ;  /* 0x0000901f1a00b986 */ /* 0x000fe2000c101110 */
[----:B------:R-:W-:-:S03]  /*d980*/  ISETP.LT.OR P3, PT, R35, 0x99, !P0 ;  /* 0x000000992300780c */ /* 0x000fc60004761670 */
[----:B------:R1:W-:Y:S01]  /*d990*/  @!P4 STG.E.U8 desc[UR16][R26.64+0x91], R23 ;  /* 0x000091171a00c986 */ /* 0x0003e2000c101110 */
[----:B------:R-:W-:-:S03]  /*d9a0*/  ISETP.LT.OR P4, PT, R35, 0x9a, !P0 ;  /* 0x0000009a2300780c */ /* 0x000fc60004781670 */
[----:B------:R2:W-:Y:S01]  /*d9b0*/  @!P6 STG.E.U8 desc[UR16][R24.64+0x99], R21 ;  /* 0x000099151800e986 */ /* 0x0005e2000c101110 */
[----:B------:R-:W-:Y:S02]  /*d9c0*/  ISETP.LT.OR P6, PT, R35, 0xa2, !P1 ;  /* 0x000000a22300780c */ /* 0x000fe40004fc1670 */
[----:B0-----:R-:W-:-:S05]  /*d9d0*/  F2FP.SATFINITE.E4M3.F32.PACK_AB_MERGE_C R29, RZ, R22, RZ ;  /* 0x00000016ff1d723e */ /* 0x001fca00048070ff */
[----:B------:R-:W-:Y:S01]  /*d9e0*/  @!P5 STG.E.U8 desc[UR16][R24.64+0x98], R29 ;  /* 0x0000981d1800d986 */ /* 0x000fe2000c101110 */
[C---:B------:R-:W-:Y:S02]  /*d9f0*/  ISETP.LT.OR P5, PT, R35.reuse, 0xa1, !P1 ;  /* 0x000000a12300780c */ /* 0x040fe40004fa1670 */
[----:B-1----:R-:W-:Y:S01]  /*da00*/  F2FP.SATFINITE.E4M3.F32.PACK_AB_MERGE_C R23, RZ, R18, RZ ;  /* 0x00000012ff17723e */ /* 0x002fe200048070ff */
[----:B------:R-:W-:Y:S01]  /*da10*/  @!P3 STG.E.U8 desc[UR16][R26.64+0x98], R33 ;  /* 0x000098211a00b986 */ /* 0x000fe2000c101110 */
[C---:B------:R-:W-:Y:S02]  /*da20*/  ISETP.LT.OR P3, PT, R35.reuse, 0xa1, !P0 ;  /* 0x000000a12300780c */ /* 0x040fe40004761670 */
[----:B--2---:R-:W-:Y:S01]  /*da30*/  F2FP.SATFINITE.E4M3.F32.PACK_AB_MERGE_C R21, RZ, R16, RZ ;  /* 0x00000010ff15723e */ /* 0x004fe200048070ff */
[----:B------:R0:W-:Y:S01]  /*da40*/  @!P4 STG.E.U8 desc[UR16][R26.64+0x99], R19 ;  /* 0x000099131a00c986 */ /* 0x0001e2000c101110 */
[----:B------:R-:W-:-:S03]  /*da50*/  ISETP.LT.OR P4, PT, R35, 0xa2, !P0 ;  /* 0x000000a22300780c */ /* 0x000fc60004781670 */
[----:B------:R1:W-:Y:S01]  /*da60*/  @!P6 STG.E.U8 desc[UR16][R24.64+0xa1], R17 ;  /* 0x0000a1111800e986 */ /* 0x0003e2000c101110 */
[----:B------:R-:W-:-:S03]  /*da70*/  ISETP.LT.OR P6, PT, R35, 0xaa, !P1 ;  /* 0x000000aa2300780c */ /* 0x000fc60004fc1670 */
[----:B------:R-:W-:Y:S01]  /*da80*/  @!P5 STG.E.U8 desc[UR16][R24.64+0xa0], R23 ;  /* 0x0000a0171800d986 */ /* 0x000fe2000c101110 */
[----:B------:R-:W-:-:S03]  /*da90*/  ISETP.LT.OR P5, PT, R35, 0xa9, !P1 ;  /* 0x000000a92300780c */ /* 0x000fc60004fa1670 */
[----:B------:R-:W-:Y:S01]  /*daa0*/  @!P3 STG.E.U8 desc[UR16][R26.64+0xa0], R21 ;  /* 0x0000a0151a00b986 */ /* 0x000fe2000c101110 */
[C---:B------:R-:W-:Y:S02]  /*dab0*/  ISETP.LT.OR P3, PT, R35.reuse, 0xa9, !P0 ;  /* 0x000000a92300780c */ /* 0x040fe40004761670 */
[----:B0-----:R-:W-:Y:S01]  /*dac0*/  F2FP.SATFINITE.E4M3.F32.PACK_AB_MERGE_C R19, RZ, R14, RZ ;  /* 0x0000000eff13723e */ /* 0x001fe200048070ff */
[----:B------:R0:W-:Y:S01]  /*dad0*/  @!P4 STG.E.U8 desc[UR16][R26.64+0xa1], R15 ;  /* 0x0000a10f1a00c986 */ /* 0x0001e2000c101110 */
[C---:B------:R-:W-:Y:S02]  /*dae0*/  ISETP.LT.OR P4, PT, R35.reuse, 0xaa, !P0 ;  /* 0x000000aa2300780c */ /* 0x040fe40004781670 */
[----:B-1----:R-:W-:Y:S01]  /*daf0*/  F2FP.SATFINITE.E4M3.F32.PACK_AB_MERGE_C R17, RZ, R12, RZ ;  /* 0x0000000cff11723e */ /* 0x002fe200048070ff */
        /* <DEDUP_REMOVED lines=15> */
[----:B0-----:R-:W-:Y:S02]  /*dbf0*/  F2FP.SATFINITE.E4M3.F32.PACK_AB_MERGE_C R11, RZ, R6, RZ ;  /* 0x00000006ff0b723e */ /* 0x001fe400048070ff */
[C---:B------:R-:W-:Y:S01]  /*dc00*/  ISETP.LT.OR P3, PT, R35.reuse, 0xb9, !P0 ;  /* 0x000000b92300780c */ /* 0x040fe20004761670 */
[----:B------:R0:W-:Y:S01]  /*dc10*/  @!P4 STG.E.U8 desc[UR16][R26.64+0xb1], R7 ;  /* 0x0000b1071a00c986 */ /* 0x0001e2000c101110 */
[----:B-1----:R-:W-:Y:S02]  /*dc20*/  F2FP.SATFINITE.E4M3.F32.PACK_AB_MERGE_C R9, RZ, R4, RZ ;  /* 0x00000004ff09723e */ /* 0x002fe400048070ff */
[----:B------:R-:W-:Y:S01]  /*dc30*/  ISETP.LT.OR P4, PT, R35, 0xba, !P0 ;  /* 0x000000ba2300780c */ /* 0x000fe20004781670 */
[----:B------:R1:W-:Y:S04]  /*dc40*/  @!P6 STG.E.U8 desc[UR16][R24.64+0xb9], R5 ;  /* 0x0000b9051800e986 */ /* 0x0003e8000c101110 */
[----:B------:R2:W-:Y:S01]  /*dc50*/  @!P5 STG.E.U8 desc[UR16][R24.64+0xb8], R11 ;  /* 0x0000b80b1800d986 */ /* 0x0005e2000c101110 */
[----:B------:R-:W-:Y:S01]  /*dc60*/  FMUL R4, R227, UR20 ;  /* 0x00000014e3047c20 */ /* 0x000fe20008400000 */
[----:B------:R-:W-:-:S02]  /*dc70*/  ISETP.LT.OR P5, PT, R35, 0xc1, !P1 ;  /* 0x000000c12300780c */ /* 0x000fc40004fa1670 */
[----:B0-----:R-:W-:Y:S02]  /*dc80*/  F2FP.SATFINITE.E4M3.F32.PACK_AB_MERGE_C R7, RZ, R3, RZ ;  /* 0x00000003ff07723e */ /* 0x001fe400048070ff */
[----:B-1----:R-:W-:Y:S01]  /*dc90*/  F2FP.SATFINITE.E4M3.F32.PACK_AB_MERGE_C R5, RZ, R0, RZ ;  /* 0x00000000ff05723e */ /* 0x002fe200048070ff */
[----:B---3--:R-:W-:Y:S01]  /*dca0*/  FMUL R0, R222, UR20 ;  /* 0x00000014de007c20 */ /* 0x008fe20008400000 */
[----:B------:R-:W-:Y:S01]  /*dcb0*/  ISETP.LT.OR P6, PT, R35, 0xc2, !P1 ;  /* 0x000000c22300780c */ /* 0x000fe20004fc1670 */
[----:B------:R-:W3:Y:S01]  /*dcc0*/  LDL.LU R222, [R1+0x20] ;  /* 0x0000200001de7983 */ /* 0x000ee20000300800 */
[----:B--2---:R-:W-:Y:S02]  /*dcd0*/  F2FP.SATFINITE.E4M3.F32.PACK_AB_MERGE_C R11, RZ, R2, RZ ;  /* 0x00000002ff0b723e */ /* 0x004fe400048070ff */
[----:B------:R-:W-:Y:S01]  /*dce0*/  F2FP.SATFINITE.E4M3.F32.PACK_AB_MERGE_C R13, RZ, R0, RZ ;  /* 0x00000000ff0d723e */ /* 0x000fe200048070ff */
[----:B----4-:R-:W-:Y:S01]  /*dcf0*/  FMUL R0, R224, UR20 ;  /* 0x00000014e0007c20 */ /* 0x010fe20008400000 */
[----:B------:R-:W-:Y:S01]  /*dd00*/  FMUL R2, R225, UR20 ;  /* 0x00000014e1027c20 */ /* 0x000fe20008400000 */
[----:B------:R-:W2:Y:S04]  /*dd10*/  LDL.LU R224, [R1+0x24] ;  /* 0x0000240001e07983 */ /* 0x000ea80000300800 */
[----:B------:R-:W4:Y:S01]  /*dd20*/  LDL.LU R225, [R1+0x28] ;  /* 0x0000280001e17983 */ /* 0x000f220000300800 */
[----:B------:R-:W-:-:S03]  /*dd30*/  FMUL R3, R226, UR20 ;  /* 0x00000014e2037c20 */ /* 0x000fc60008400000 */
[----:B------:R-:W4:Y:S04]  /*dd40*/  LDL.LU R226, [R1+0x2c] ;  /* 0x00002c0001e27983 */ /* 0x000f280000300800 */
[----:B------:R-:W4:Y:S04]  /*dd50*/  LDL.LU R227, [R1+0x30] ;  /* 0x0000300001e37983 */ /* 0x000f280000300800 */
[----:B------:R-:W-:Y:S01]  /*dd60*/  @!P3 STG.E.U8 desc[UR16][R26.64+0xb8], R9 ;  /* 0x0000b8091a00b986 */ /* 0x000fe2000c101110 */
[----:B------:R-:W-:-:S03]  /*dd70*/  ISETP.LT.OR P3, PT, R35, 0xc1, !P0 ;  /* 0x000000c12300780c */ /* 0x000fc60004761670 */
[----:B------:R0:W-:Y:S01]  /*dd80*/  @!P4 STG.E.U8 desc[UR16][R26.64+0xb9], R7 ;  /* 0x0000b9071a00c986 */ /* 0x0001e2000c101110 */
[----:B------:R-:W-:-:S03]  /*dd90*/  ISETP.LT.OR P4, PT, R35, 0xc2, !P0 ;  /* 0x000000c22300780c */ /* 0x000fc60004781670 */
[----:B------:R-:W-:Y:S01]  /*dda0*/  @!P5 STG.E.U8 desc[UR16][R24.64+0xc0], R11 ;  /* 0x0000c00b1800d986 */ /* 0x000fe2000c101110 */
[----:B------:R-:W-:-:S03]  /*ddb0*/  ISETP.LT.OR P5, PT, R35, 0xc9, !P1 ;  /* 0x000000c92300780c */ /* 0x000fc60004fa1670 */
[----:B------:R1:W-:Y:S01]  /*ddc0*/  @!P6 STG.E.U8 desc[UR16][R24.64+0xc1], R5 ;  /* 0x0000c1051800e986 */ /* 0x0003e2000c101110 */
[----:B0-----:R-:W-:-:S03]  /*ddd0*/  F2FP.SATFINITE.E4M3.F32.PACK_AB_MERGE_C R7, RZ, R0, RZ ;  /* 0x00000000ff07723e */ /* 0x001fc600048070ff */
[----:B------:R-:W-:Y:S01]  /*dde0*/  @!P3 STG.E.U8 desc[UR16][R26.64+0xc0], R13 ;  /* 0x0000c00d1a00b986 */ /* 0x000fe2000c101110 */
[C---:B------:R-:W-:Y:S02]  /*ddf0*/  ISETP.LT.OR P6, PT, R35.reuse, 0xca, !P1 ;  /* 0x000000ca2300780c */ /* 0x040fe40004fc1670 */
[----:B-1----:R-:W-:Y:S01]  /*de00*/  F2FP.SATFINITE.E4M3.F32.PACK_AB_MERGE_C R5, RZ, R2, RZ ;  /* 0x00000002ff05723e */ /* 0x002fe200048070ff */
[----:B------:R0:W-:Y:S01]  /*de10*/  @!P4 STG.E.U8 desc[UR16][R26.64+0xc1], R7 ;  /* 0x0000c1071a00c986 */ /* 0x0001e2000c101110 */
[C---:B------:R-:W-:Y:S02]  /*de20*/  ISETP.LT.OR P3, PT, R35.reuse, 0xc9, !P0 ;  /* 0x000000c92300780c */ /* 0x040fe40004761670 */
[C---:B------:R-:W-:Y:S01]  /*de30*/  ISETP.LT.OR P4, PT, R35.reuse, 0xca, !P0 ;  /* 0x000000ca2300780c */ /* 0x040fe20004781670 */
[----:B------:R1:W-:Y:S01]  /*de40*/  @!P5 STG.E.U8 desc[UR16][R24.64+0xc8], R5 ;  /* 0x0000c8051800d986 */ /* 0x0003e2000c101110 */
[----:B------:R-:W-:Y:S02]  /*de50*/  ISETP.LT.OR P5, PT, R35, 0xd1, !P1 ;  /* 0x000000d12300780c */ /* 0x000fe40004fa1670 */
[----:B------:R-:W-:-:S02]  /*de60*/  F2FP.SATFINITE.E4M3.F32.PACK_AB_MERGE_C R9, RZ, R3, RZ ;  /* 0x00000003ff09723e */ /* 0x000fc400048070ff */
[----:B------:R-:W-:-:S03]  /*de70*/  F2FP.SATFINITE.E4M3.F32.PACK_AB_MERGE_C R11, RZ, R4, RZ ;  /* 0x00000004ff0b723e */ /* 0x000fc600048070ff */
[----:B------:R1:W-:Y:S04]  /*de80*/  @!P6 STG.E.U8 desc[UR16][R24.64+0xc9], R9 ;  /* 0x0000c9091800e986 */ /* 0x0003e8000c101110 */
[----:B------:R-:W-:Y:S01]  /*de90*/  @!P3 STG.E.U8 desc[UR16][R26.64+0xc8], R11 ;  /* 0x0000c80b1a00b986 */ /* 0x000fe2000c101110 */
[----:B------:R-:W-:-:S03]  /*dea0*/  FMUL R0, R220, UR20 ;  /* 0x00000014dc007c20 */ /* 0x000fc60008400000 */
[----:B------:R-:W4:Y:S02]  /*deb0*/  LDL.LU R220, [R1+0x34] ;  /* 0x0000340001dc7983 */ /* 0x000f240000300800 */
[----:B0-----:R-:W-:Y:S01]  /*dec0*/  F2FP.SATFINITE.E4M3.F32.PACK_AB_MERGE_C R7, RZ, R0, RZ ;  /* 0x00000000ff07723e */ /* 0x001fe200048070ff */
[----:B------:R-:W-:Y:S02]  /*ded0*/  FMUL R2, R221, UR20 ;  /* 0x00000014dd027c20 */ /* 0x000fe40008400000 */
[----:B------:R-:W4:Y:S03]  /*dee0*/  LDL.LU R221, [R1+0x38] ;  /* 0x0000380001dd7983 */ /* 0x000f260000300800 */
[----:B-1----:R-:W-:Y:S01]  /*def0*/  F2FP.SATFINITE.E4M3.F32.PACK_AB_MERGE_C R5, RZ, R2, RZ ;  /* 0x00000002ff05723e */ /* 0x002fe200048070ff */
[----:B------:R-:W-:Y:S04]  /*df00*/  @!P4 STG.E.U8 desc[UR16][R26.64+0xc9], R7 ;  /* 0x0000c9071a00c986 */ /* 0x000fe8000c101110 */
[----:B------:R0:W-:Y:S01]  /*df10*/  @!P5 STG.E.U8 desc[UR16][R24.64+0xd0], R5 ;  /* 0x0000d0051800d986 */ /* 0x0001e2000c101110 */
[----:B------:R-:W-:-:S03]  /*df20*/  FMUL R3, R223, UR20 ;  /* 0x00000014df037c20 */ /* 0x000fc60008400000 */
[----:B------:R-:W4:Y:S02]  /*df30*/  LDL.LU R223, [R1+0x3c] ;  /* 0x00003c0001df7983 */ /* 0x000f240000300800 */
[----:B------:R-:W-:Y:S01]  /*df40*/  F2FP.SATFINITE.E4M3.F32.PACK_AB_MERGE_C R9, RZ, R3, RZ ;  /* 0x00000003ff09723e */ /* 0x000fe200048070ff */
[----:B---3--:R-:W-:Y:S02]  /*df50*/  FMUL R0, R222, UR20 ;  /* 0x00000014de007c20 */ /* 0x008fe40008400000 */
[----:B------:R-:W3:Y:S03]  /*df60*/  LDL.LU R222, [R1+0x40] ;  /* 0x0000400001de7983 */ /* 0x000ee60000300800 */
[----:B------:R-:W-:Y:S01]  /*df70*/  F2FP.SATFINITE.E4M3.F32.PACK_AB_MERGE_C R13, RZ, R0, RZ ;  /* 0x00000000ff0d723e */ /* 0x000fe200048070ff */
[----:B--2---:R-:W-:Y:S02]  /*df80*/  FMUL R2, R224, UR20 ;  /* 0x00000014e0027c20 */ /* 0x004fe40008400000 */
[----:B------:R-:W2:Y:S01]  /*df90*/  LDL.LU R224, [R1+0x44] ;  /* 0x0000440001e07983 */ /* 0x000ea20000300800 */
[----:B----4-:R-:W-:-:S03]  /*dfa0*/  FMUL R0, R225, UR20 ;  /* 0x00000014e1007c20 */ /* 0x010fc60008400000 */
[----:B------:R-:W4:Y:S01]  /*dfb0*/  LDL.LU R225, [R1+0x48] ;  /* 0x0000480001e17983 */ /* 0x000f220000300800 */
[----:B------:R-:W-:Y:S01]  /*dfc0*/  FMUL R3, R226, UR20 ;  /* 0x00000014e2037c20 */ /* 0x000fe20008400000 */
[----:B0-----:R-:W-:Y:S02]  /*dfd0*/  F2FP.SATFINITE.E4M3.F32.PACK_AB_MERGE_C R5, RZ, R0, RZ ;  /* 0x00000000ff05723e */ /* 0x001fe400048070ff */
[----:B------:R-:W4:Y:S01]  /*dfe0*/  LDL.LU R226, [R1+0x4c] ;  /* 0x00004c0001e27983 */ /* 0x000f220000300800 */
[----:B------:R-:W-:-:S03]  /*dff0*/  FMUL R0, R227, UR20 ;  /* 0x00000014e3007c20 */ /* 0x000fc60008400000 */
[----:B------:R-:W4:Y:S01]  /*e000*/  LDL.LU R227, [R1+0x50] ;  /* 0x0000500001e37983 */ /* 0x000f220000300800 */
[C---:B------:R-:W-:Y:S02]  /*e010*/  ISETP.LT.OR P6, PT, R35.reuse, 0xd2, !P1 ;  /* 0x000000d22300780c */ /* 0x040fe40004fc1670 */
[C---:B------:R-:W-:Y:S01]  /*e020*/  ISETP.LT.OR P4, PT, R35.reuse, 0xd2, !P0 ;  /* 0x000000d22300780c */ /* 0x040fe20004781670 */
[----:B------:R-:W4:Y:S01]  /*e030*/  LDL.LU R218, [R1+0x54] ;  /* 0x0000540001da7983 */ /* 0x000f220000300800 */
[C---:B------:R-:W-:Y:S02]  /*e040*/  ISETP.LT.OR P3, PT, R35.reuse, 0xd1, !P0 ;  /* 0x000000d12300780c */ /* 0x040fe40004761670 */
[----:B------:R-:W-:Y:S02]  /*e050*/  ISETP.LT.OR P5, PT, R35, 0xd9, !P1 ;  /* 0x000000d92300780c */ /* 0x000fe40004fa1670 */
[----:B------:R-:W-:Y:S02]  /*e060*/  F2FP.SATFINITE.E4M3.F32.PACK_AB_MERGE_C R7, RZ, R2, RZ ;  /* 0x00000002ff07723e */ /* 0x000fe400048070ff */
[----:B------:R-:W-:-:S03]  /*e070*/  F2FP.SATFINITE.E4M3.F32.PACK_AB_MERGE_C R11, RZ, R0, RZ ;  /* 0x00000000ff0b723e */ /* 0x000fc600048070ff */
[----:B------:R0:W-:Y:S01]  /*e080*/  @!P6 STG.E.U8 desc[UR16][R24.64+0xd1], R9 ;  /* 0x0000d1091800e986 */ /* 0x0001e2000c101110 */
[----:B------:R-:W-:-:S03]  /*e090*/  ISETP.LT.OR P6, PT, R35, 0xda, !P1 ;  /* 0x000000da2300780c */ /* 0x000fc60004fc1670 */
[----:B------:R-:W-:Y:S01]  /*e0a0*/  @!P4 STG.E.U8 desc[UR16][R26.64+0xd1], R7 ;  /* 0x0000d1071a00c986 */ /* 0x000fe2000c101110 */
[----:B------:R-:W-:-:S03]  /*e0b0*/  ISETP.LT.OR P4, PT, R35, 0xda, !P0 ;  /* 0x000000da2300780c */ /* 0x000fc60004781670 */
[----:B------:R-:W-:Y:S01]  /*e0c0*/  @!P3 STG.E.U8 desc[UR16][R26.64+0xd0], R13 ;  /* 0x0000d00d1a00b986 */ /* 0x000fe2000c101110 */
[----:B0-----:R-:W-:-:S03]  /*e0d0*/  F2FP.SATFINITE.E4M3.F32.PACK_AB_MERGE_C R9, RZ, R3, RZ ;  /* 0x00000003ff09723e */ /* 0x001fc600048070ff */
[----:B------:R0:W-:Y:S04]  /*e0e0*/  @!P5 STG.E.U8 desc[UR16][R24.64+0xd8], R5 ;  /* 0x0000d8051800d986 */ /* 0x0001e8000c101110 */
[----:B------:R1:W-:Y:S01]  /*e0f0*/  @!P6 STG.E.U8 desc[UR16][R24.64+0xd9], R9 ;  /* 0x0000d9091800e986 */ /* 0x0003e2000c101110 */
[----:B------:R-:W-:-:S03]  /*e100*/  FMUL R0, R220, UR20 ;  /* 0x00000014dc007c20 */ /* 0x000fc60008400000 */
[----:B------:R-:W4:Y:S02]  /*e110*/  LDL.LU R220, [R1+0x58] ;  /* 0x0000580001dc7983 */ /* 0x000f240000300800 */
[----:B0-----:R-:W-:Y:S01]  /*e120*/  F2FP.SATFINITE.E4M3.F32.PACK_AB_MERGE_C R5, RZ, R0, RZ ;  /* 0x00000000ff05723e */ /* 0x001fe200048070ff */
[----:B------:R-:W-:Y:S02]  /*e130*/  FMUL R2, R221, UR20 ;  /* 0x00000014dd027c20 */ /* 0x000fe40008400000 */
[----:B------:R-:W4:Y:S03]  /*e140*/  LDL.LU R221, [R1+0x5c] ;  /* 0x00005c0001dd7983 */ /* 0x000f260000300800 */
[----:B------:R-:W-:Y:S01]  /*e150*/  F2FP.SATFINITE.E4M3.F32.PACK_AB_MERGE_C R7, RZ, R2, RZ ;  /* 0x00000002ff07723e */ /* 0x000fe200048070ff */
[----:B------:R0:W-:Y:S01]  /*e160*/  @!P4 STG.E.U8 desc[UR16][R26.64+0xd9], R5 ;  /* 0x0000d9051a00c986 */ /* 0x0001e2000c101110 */
[----:B------:R-:W-:-:S03]  /*e170*/  FMUL R3, R223, UR20 ;  /* 0x00000014df037c20 */ /* 0x000fc60008400000 */
[----:B------:R-:W4:Y:S02]  /*e180*/  LDL.LU R223, [R1+0x60] ;  /* 0x0000600001df7983 */ /* 0x000f240000300800 */
[----:B-1----:R-:W-:Y:S01]  /*e190*/  F2FP.SATFINITE.E4M3.F32.PACK_AB_MERGE_C R9, RZ, R3, RZ ;  /* 0x00000003ff09723e */ /* 0x002fe200048070ff */
[----:B---3--:R-:W-:Y:S02]  /*e1a0*/  FMUL R4, R222, UR20 ;  /* 0x00000014de047c20 */ /* 0x008fe40008400000 */
[----:B------:R-:W3:Y:S01]  /*e1b0*/  LDL.LU R222, [R1+0x64] ;  /* 0x0000640001de7983 */ /* 0x000ee20000300800 */
[----:B--2---:R-:W-:-:S03]  /*e1c0*/  FMUL R0, R224, UR20 ;  /* 0x00000014e0007c20 */ /* 0x004fc60008400000 */
[----:B------:R-:W2:Y:S01]  /*e1d0*/  LDL.LU R224, [R1+0x68] ;  /* 0x0000680001e07983 */ /* 0x000ea20000300800 */
[----:B----4-:R-:W-:Y:S01]  /*e1e0*/  FMUL R2, R225, UR20 ;  /* 0x00000014e1027c20 */ /* 0x010fe20008400000 */
[----:B0-----:R-:W-:Y:S02]  /*e1f0*/  F2FP.SATFINITE.E4M3.F32.PACK_AB_MERGE_C R5, RZ, R0, RZ ;  /* 0x00000000ff05723e */ /* 0x001fe400048070ff */
[----:B------:R-:W4:Y:S01]  /*e200*/  LDL.LU R225, [R1+0x6c] ;  /* 0x00006c0001e17983 */ /* 0x000f220000300800 */
[----:B------:R-:W-:-:S03]  /*e210*/  FMUL R3, R226, UR20 ;  /* 0x00000014e2037c20 */ /* 0x000fc60008400000 */
[----:B------:R-:W4:Y:S01]  /*e220*/  LDL.LU R226, [R1+0x70] ;  /* 0x0000700001e27983 */ /* 0x000f220000300800 */
[----:B------:R-:W-:-:S03]  /*e230*/  FMUL R0, R227, UR20 ;  /* 0x00000014e3007c20 */ /* 0x000fc60008400000 */
[----:B------:R-:W4:Y:S01]  /*e240*/  LDL.LU R227, [R1+0x74] ;  /* 0x0000740001e37983 */ /* 0x000f220000300800 */
[C---:B------:R-:W-:Y:S02]  /*e250*/  ISETP.LT.OR P3, PT, R35.reuse, 0xd9, !P0 ;  /* 0x000000d92300780c */ /* 0x040fe40004761670 */
[C---:B------:R-:W-:Y:S02]  /*e260*/  ISETP.LT.OR P5, PT, R35.reuse, 0xe1, !P1 ;  /* 0x000000e12300780c */ /* 0x040fe40004fa1670 */
[C---:B------:R-:W-:Y:S02]  /*e270*/  ISETP.LT.OR P6, PT, R35.reuse, 0xe2, !P1 ;  /* 0x000000e22300780c */ /* 0x040fe40004fc1670 */
[----:B------:R-:W-:-:S07]  /*e280*/  ISETP.LT.OR P4, PT, R35, 0xe2, !P0 ;  /* 0x000000e22300780c */ /* 0x000fce0004781670 */
[----:B------:R-:W-:Y:S01]  /*e290*/  @!P3 STG.E.U8 desc[UR16][R26.64+0xd8], R11 ;  /* 0x0000d80b1a00b986 */ /* 0x000fe2000c101110 */
[----:B------:R-:W-:-:S03]  /*e2a0*/  ISETP.LT.OR P3, PT, R35, 0xe1, !P0 ;  /* 0x000000e12300780c */ /* 0x000fc60004761670 */
[----:B------:R0:W-:Y:S01]  /*e2b0*/  @!P5 STG.E.U8 desc[UR16][R24.64+0xe0], R7 ;  /* 0x0000e0071800d986 */ /* 0x0001e2000c101110 */
[----:B------:R-:W-:-:S03]  /*e2c0*/  ISETP.LT.OR P5, PT, R35, 0xe9, !P1 ;  /* 0x000000e92300780c */ /* 0x000fc60004fa1670 */
[----:B------:R1:W-:Y:S01]  /*e2d0*/  @!P6 STG.E.U8 desc[UR16][R24.64+0xe1], R9 ;  /* 0x0000e1091800e986 */ /* 0x0003e2000c101110 */
[----:B------:R-:W-:Y:S02]  /*e2e0*/  ISETP.LT.OR P6, PT, R35, 0xea, !P1 ;  /* 0x000000ea2300780c */ /* 0x000fe40004fc1670 */
[----:B------:R-:W-:Y:S01]  /*e2f0*/  F2FP.SATFINITE.E4M3.F32.PACK_AB_MERGE_C R13, RZ, R4, RZ ;  /* 0x00000004ff0d723e */ /* 0x000fe200048070ff */
[----:B------:R1:W-:Y:S01]  /*e300*/  @!P4 STG.E.U8 desc[UR16][R26.64+0xe1], R5 ;  /* 0x0000e1051a00c986 */ /* 0x0003e2000c101110 */
[----:B0-----:R-:W-:-:S03]  /*e310*/  F2FP.SATFINITE.E4M3.F32.PACK_AB_MERGE_C R7, RZ, R2, RZ ;  /* 0x00000002ff07723e */ /* 0x001fc600048070ff */
[----:B------:R-:W-:Y:S01]  /*e320*/  @!P3 STG.E.U8 desc[UR16][R26.64+0xe0], R13 ;  /* 0x0000e00d1a00b986 */ /* 0x000fe2000c101110 */
[----:B-1----:R-:W-:-:S03]  /*e330*/  F2FP.SATFINITE.E4M3.F32.PACK_AB_MERGE_C R9, RZ, R3, RZ ;  /* 0x00000003ff09723e */ /* 0x002fc600048070ff */
[----:B------:R0:W-:Y:S01]  /*e340*/  @!P5 STG.E.U8 desc[UR16][R24.64+0xe8], R7 ;  /* 0x0000e8071800d986 */ /* 0x0001e2000c101110 */
[C---:B------:R-:W-:Y:S02]  /*e350*/  ISETP.LT.OR P3, PT, R35.reuse, 0xe9, !P0 ;  /* 0x000000e92300780c */ /* 0x040fe40004761670 */
[C---:B------:R-:W-:Y:S01]  /*e360*/  ISETP.LT.OR P4, PT, R35.reuse, 0xea, !P0 ;  /* 0x000000ea2300780c */ /* 0x040fe20004781670 */
[----:B------:R1:W-:Y:S01]  /*e370*/  @!P6 STG.E.U8 desc[UR16][R24.64+0xe9], R9 ;  /* 0x0000e9091800e986 */ /* 0x0003e2000c101110 */
[C---:B------:R-:W-:Y:S01]  /*e380*/  ISETP.LT.OR P5, PT, R35.reuse, 0xf1, !P1 ;  /* 0x000000f12300780c */ /* 0x040fe20004fa1670 */
[----:B------:R-:W-:Y:S01]  /*e390*/  FMUL R2, R218, UR20 ;  /* 0x00000014da027c20 */ /* 0x000fe20008400000 */
[----:B------:R-:W-:Y:S02]  /*e3a0*/  ISETP.LT.OR P6, PT, R35, 0xf2, !P1 ;  /* 0x000000f22300780c */ /* 0x000fe40004fc1670 */
[----:B------:R-:W-:Y:S02]  /*e3b0*/  F2FP.SATFINITE.E4M3.F32.PACK_AB_MERGE_C R11, RZ, R0, RZ ;  /* 0x00000000ff0b723e */ /* 0x000fe400048070ff */
[----:B------:R-:W-:-:S03]  /*e3c0*/  F2FP.SATFINITE.E4M3.F32.PACK_AB_MERGE_C R5, RZ, R2, RZ ;  /* 0x00000002ff05723e */ /* 0x000fc600048070ff */
[----:B------:R-:W-:Y:S01]  /*e3d0*/  @!P3 STG.E.U8 desc[UR16][R26.64+0xe8], R11 ;  /* 0x0000e80b1a00b986 */ /* 0x000fe2000c101110 */
[----:B------:R-:W-:-:S03]  /*e3e0*/  ISETP.LT.OR P3, PT, R35, 0xf1, !P0 ;  /* 0x000000f12300780c */ /* 0x000fc60004761670 */
[----:B------:R-:W-:Y:S01]  /*e3f0*/  @!P4 STG.E.U8 desc[UR16][R26.64+0xe9], R5 ;  /* 0x0000e9051a00c986 */ /* 0x000fe2000c101110 */
[C---:B------:R-:W-:Y:S02]  /*e400*/  ISETP.LT.OR P4, PT, R35.reuse, 0xf9, !P1 ;  /* 0x000000f92300780c */ /* 0x040fe40004f81670 */
[----:B------:R-:W-:Y:S01]  /*e410*/  ISETP.LT.OR P1, PT, R35, 0xfa, !P1 ;  /* 0x000000fa2300780c */ /* 0x000fe20004f21670 */
[----:B------:R-:W-:-:S05]  /*e420*/  FMUL R0, R220, UR20 ;  /* 0x00000014dc007c20 */ /* 0x000fca0008400000 */
[----:B0-----:R-:W-:-:S05]  /*e430*/  F2FP.SATFINITE.E4M3.F32.PACK_AB_MERGE_C R7, RZ, R0, RZ ;  /* 0x00000000ff07723e */ /* 0x001fca00048070ff */
[----:B------:R0:W-:Y:S01]  /*e440*/  @!P5 STG.E.U8 desc[UR16][R24.64+0xf0], R7 ;  /* 0x0000f0071800d986 */ /* 0x0001e2000c101110 */
[----:B------:R-:W-:-:S05]  /*e450*/  FMUL R3, R221, UR20 ;  /* 0x00000014dd037c20 */ /* 0x000fca0008400000 */
[----:B-1----:R-:W-:Y:S02]  /*e460*/  F2FP.SATFINITE.E4M3.F32.PACK_AB_MERGE_C R9, RZ, R3, RZ ;  /* 0x00000003ff09723e */ /* 0x002fe400048070ff */
[----:B------:R-:W-:-:S03]  /*e470*/  ISETP.LT.OR P5, PT, R35, 0xf2, !P0 ;  /* 0x000000f22300780c */ /* 0x000fc600047a1670 */
[----:B------:R1:W-:Y:S01]  /*e480*/  @!P6 STG.E.U8 desc[UR16][R24.64+0xf1], R9 ;  /* 0x0000f1091800e986 */ /* 0x0003e2000c101110 */
[C---:B------:R-:W-:Y:S02]  /*e490*/  ISETP.LT.OR P6, PT, R35.reuse, 0xf9, !P0 ;  /* 0x000000f92300780c */ /* 0x040fe400047c1670 */
[----:B------:R-:W-:Y:S01]  /*e4a0*/  ISETP.LT.OR P0, PT, R35, 0xfa, !P0 ;  /* 0x000000fa2300780c */ /* 0x000fe20004701670 */
[----:B------:R-:W-:-:S05]  /*e4b0*/  FMUL R0, R223, UR20 ;  /* 0x00000014df007c20 */ /* 0x000fca0008400000 */
[----:B------:R-:W-:-:S05]  /*e4c0*/  F2FP.SATFINITE.E4M3.F32.PACK_AB_MERGE_C R13, RZ, R0, RZ ;  /* 0x00000000ff0d723e */ /* 0x000fca00048070ff */
[----:B------:R0:W-:Y:S01]  /*e4d0*/  @!P3 STG.E.U8 desc[UR16][R26.64+0xf0], R13 ;  /* 0x0000f00d1a00b986 */ /* 0x0001e2000c101110 */
[----:B---3--:R-:W-:Y:S01]  /*e4e0*/  FMUL R0, R222, UR20 ;  /* 0x00000014de007c20 */ /* 0x008fe20008400000 */
[----:B--2---:R-:W-:Y:S01]  /*e4f0*/  FMUL R2, R224, UR20 ;  /* 0x00000014e0027c20 */ /* 0x004fe20008400000 */
[----:B----4-:R-:W-:-:S03]  /*e500*/  FMUL R3, R225, UR20 ;  /* 0x00000014e1037c20 */ /* 0x010fc60008400000 */
[----:B0-----:R-:W-:Y:S01]  /*e510*/  F2FP.SATFINITE.E4M3.F32.PACK_AB_MERGE_C R7, RZ, R0, RZ ;  /* 0x00000000ff07723e */ /* 0x001fe200048070ff */
[----:B------:R-:W-:Y:S01]  /*e520*/  FMUL R4, R226, UR20 ;  /* 0x00000014e2047c20 */ /* 0x000fe20008400000 */
[----:B------:R-:W-:Y:S01]  /*e530*/  FMUL R5, R227, UR20 ;  /* 0x00000014e3057c20 */ /* 0x000fe20008400000 */
[----:B-1----:R-:W-:Y:S02]  /*e540*/  F2FP.SATFINITE.E4M3.F32.PACK_AB_MERGE_C R9, RZ, R2, RZ ;  /* 0x00000002ff09723e */ /* 0x002fe400048070ff */
[----:B------:R-:W-:Y:S02]  /*e550*/  F2FP.SATFINITE.E4M3.F32.PACK_AB_MERGE_C R3, RZ, R3, RZ ;  /* 0x00000003ff03723e */ /* 0x000fe400048070ff */
[----:B------:R-:W-:Y:S02]  /*e560*/  F2FP.SATFINITE.E4M3.F32.PACK_AB_MERGE_C R11, RZ, R4, RZ ;  /* 0x00000004ff0b723e */ /* 0x000fe400048070ff */
[----:B------:R-:W-:Y:S01]  /*e570*/  F2FP.SATFINITE.E4M3.F32.PACK_AB_MERGE_C R5, RZ, R5, RZ ;  /* 0x00000005ff05723e */ /* 0x000fe200048070ff */
[----:B------:R0:W-:Y:S04]  /*e580*/  @!P5 STG.E.U8 desc[UR16][R26.64+0xf1], R7 ;  /* 0x0000f1071a00d986 */ /* 0x0001e8000c101110 */
[----:B------:R0:W-:Y:S04]  /*e590*/  @!P4 STG.E.U8 desc[UR16][R24.64+0xf8], R9 ;  /* 0x0000f8091800c986 */ /* 0x0001e8000c101110 */
[----:B------:R0:W-:Y:S04]  /*e5a0*/  @!P1 STG.E.U8 desc[UR16][R24.64+0xf9], R3 ;  /* 0x0000f90318009986 */ /* 0x0001e8000c101110 */
[----:B------:R0:W-:Y:S04]  /*e5b0*/  @!P6 STG.E.U8 desc[UR16][R26.64+0xf8], R11 ;  /* 0x0000f80b1a00e986 */ /* 0x0001e8000c101110 */
[----:B------:R0:W-:Y:S02]  /*e5c0*/  @!P0 STG.E.U8 desc[UR16][R26.64+0xf9], R5 ;  /* 0x0000f9051a008986 */ /* 0x0001e4000c101110 */
.L_x_296:
[----:B------:R-:W-:Y:S05]  /*e5d0*/  BSYNC B0 ;  /* 0x0000000000007941 */ /* 0x000fea0003800000 */
.L_x_38:
[----:B0-----:R-:W2:Y:S04]  /*e5e0*/  LDL.LU R3, [R1+0x80] ;  /* 0x0000800001037983 */ /* 0x001ea80000300800 */
[----:B-----5:R-:W2:Y:S01]  /*e5f0*/  LDL.LU R2, [R1+0x84] ;  /* 0x0000840001027983 */ /* 0x020ea20000300800 */
[----:B------:R-:W-:Y:S01]  /*e600*/  ULDC UR6, c[0x0][0xc] ;  /* 0x0000030000067ab9 */ /* 0x000fe20000000800 */
[----:B------:R-:W-:Y:S01]  /*e610*/  ULDC UR7, c[0x0][0x10] ;  /* 0x0000040000077ab9 */ /* 0x000fe20000000800 */
[----:B------:R-:W2:Y:S01]  /*e620*/  LDC R5, c[0x0][0x14] ;  /* 0x00000500ff057b82 */ /* 0x000ea20000000800 */
[----:B------:R-:W-:Y:S01]  /*e630*/  UIMAD.WIDE.U32 UR6, UR6, UR7, URZ ;  /* 0x00000007060672a5 */ /* 0x000fe2000f8e003f */
[----:B------:R-:W-:Y:S01]  /*e640*/  PRMT R0, RZ, 0x7610, R0 ;  /* 0x00007610ff007816 */ /* 0x000fe20000000000 */
[----:B------:R-:W-:-:S04]  /*e650*/  UMOV UR22, 0xffffffff ;  /* 0xffffffff00167882 */ /* 0x000fc80000000000 */
[----:B--2---:R-:W-:-:S04]  /*e660*/  IMAD.WIDE.U32 R2, R5, UR6, R2 ;  /* 0x0000000605027c25 */ /* 0x004fc8000f8e0002 */
[----:B------:R-:W-:Y:S01]  /*e670*/  IMAD R5, R5, UR7, RZ ;  /* 0x0000000705057c24 */ /* 0x000fe2000f8e02ff */
[----:B------:R-:W-:Y:S01]  /*e680*/  ULDC.64 UR6, c[0x0][0x650] ;  /* 0x0001940000067ab9 */ /* 0x000fe20000000a00 */
[----:B------:R-:W-:Y:S01]  /*e690*/  IMAD.MOV.U32 R19, RZ, RZ, R2 ;  /* 0x000000ffff137224 */ /* 0x000fe200078e0002 */
[----:B------:R-:W-:Y:S01]  /*e6a0*/  ISETP.GE.U32.AND P0, PT, R2, UR6, PT ;  /* 0x0000000602007c0c */ /* 0x000fe2000bf06070 */
[----:B------:R-:W-:Y:S02]  /*e6b0*/  IMAD.IADD R22, R3, 0x1, R5 ;  /* 0x0000000103167824 */ /* 0x000fe400078e0205 */
[----:B------:R-:W-:-:S03]  /*e6c0*/  IMAD.MOV.U32 R2, RZ, RZ, -0x1 ;  /* 0xffffffffff027424 */ /* 0x000fc600078e00ff */
[----:B------:R0:W-:Y:S01]  /*e6d0*/  STL [R1+0x80], R22 ;  /* 0x0000801601007387 */ /* 0x0001e20000100800 */
[----:B------:R-:W-:-:S03]  /*e6e0*/  ISETP.GE.U32.AND.EX P0, PT, R22, UR7, PT, P0 ;  /* 0x0000000716007c0c */ /* 0x000fc6000bf06100 */
[----:B------:R0:W-:Y:S04]  /*e6f0*/  STL [R1+0x84], R19 ;  /* 0x0000841301007387 */ /* 0x0001e80000100800 */
[----:B------:R0:W-:Y:S06]  /*e700*/  STL [R1+0x88], R2 ;  /* 0x0000880201007387 */ /* 0x0001ec0000100800 */
[----:B------:R-:W-:Y:S05]  /*e710*/  @P0 BRA `(.L_x_297) ;  /* 0x00000004006c0947 */ /* 0x000fea0003800000 */
[----:B------:R-:W2:Y:S01]  /*e720*/  S2R R14, SR_CTAID.X ;  /* 0x00000000000e7919 */ /* 0x000ea20000002500 */
[----:B------:R-:W5:Y:S01]  /*e730*/  LDC.64 R8, c[0x0][0x628] ;  /* 0x00018a00ff087b82 */ /* 0x000f620000000a00 */
[----:B------:R-:W-:Y:S01]  /*e740*/  ULDC UR6, c[0x0][0x150] ;  /* 0x0000540000067ab9 */ /* 0x000fe20000000800 */
[----:B------:R-:W-:Y:S01]  /*e750*/  IMAD.MOV.U32 R6, RZ, RZ, R19 ;  /* 0x000000ffff067224 */ /* 0x000fe200078e0013 */
[----:B------:R-:W0:Y:S01]  /*e760*/  S2R R16, SR_CTAID.Y ;  /* 0x0000000000107919 */ /* 0x000e220000002600 */
[----:B------:R-:W-:-:S04]  /*e770*/  IMAD.MOV.U32 R7, RZ, RZ, R22 ;  /* 0x000000ffff077224 */ /* 0x000fc800078e0016 */
[----:B------:R-:W0:Y:S08]  /*e780*/  LDC R17, c[0x0][0x144] ;  /* 0x00005100ff117b82 */ /* 0x000e300000000800 */
[----:B------:R-:W0:Y:S08]  /*e790*/  LDC R10, c[0x0][0x630] ;  /* 0x00018c00ff0a7b82 */ /* 0x000e300000000800 */
[----:B------:R-:W0:Y:S01]  /*e7a0*/  LDC.64 R12, c[0x0][0x620] ;  /* 0x00018800ff0c7b82 */ /* 0x000e220000000a00 */
[----:B-----5:R-:W-:-:S04]  /*e7b0*/  ISETP.NE.U32.AND P0, PT, R8, RZ, PT ;  /* 0x000000ff0800720c */ /* 0x020fc80003f05070 */
[----:B------:R-:W-:Y:S02]  /*e7c0*/  ISETP.NE.AND.EX P0, PT, R9, RZ, PT, P0 ;  /* 0x000000ff0900720c */ /* 0x000fe40003f05300 */
[----:B--2---:R-:W-:-:S05]  /*e7d0*/  I2FP.F32.U32 R0, R14 ;  /* 0x0000000e00007245 */ /* 0x004fca0000201000 */
[----:B------:R-:W-:-:S04]  /*e7e0*/  FMUL R0, R0, UR6 ;  /* 0x0000000600007c20 */ /* 0x000fc80008400000 */
[----:B------:R2:W0:Y:S02]  /*e7f0*/  F2I.U32.TRUNC.NTZ R15, R0 ;  /* 0x00000000000f7305 */ /* 0x000424000020f000 */
[----:B------:R-:W-:Y:S05]  /*e800*/  @!P0 BRA `(.L_x_298) ;  /* 0x0000000000288947 */ /* 0x000fea0003800000 */
[----:B--2---:R-:W2:Y:S02]  /*e810*/  LDC R0, c[0x0][0x634] ;  /* 0x00018d00ff007b82 */ /* 0x004ea40000000800 */
[----:B--2---:R-:W-:-:S05]  /*e820*/  IADD3 R7, P0, R19, R0, RZ ;  /* 0x0000000013077210 */ /* 0x004fca0007f1e0ff */
[----:B------:R-:W-:-:S04]  /*e830*/  IMAD.X R11, RZ, RZ, R22, P0 ;  /* 0x000000ffff0b7224 */ /* 0x000fc800000e0616 */
[----:B0-----:R-:W-:-:S04]  /*e840*/  IMAD.WIDE.U32 R2, R11, R8, RZ ;  /* 0x000000080b027225 */ /* 0x001fc800078e00ff */
[----:B------:R-:W-:-:S04]  /*e850*/  IMAD.WIDE.U32 R4, P0, R7, R9, R2 ;  /* 0x0000000907047225 */ /* 0x000fc80007800002 */
[----:B------:R-:W-:-:S04]  /*e860*/  IMAD.WIDE.U32 R2, R7, R8, RZ ;  /* 0x0000000807027225 */ /* 0x000fc800078e00ff */
[----:B------:R-:W-:Y:S01]  /*e870*/  IMAD.X R7, RZ, RZ, RZ, P0 ;  /* 0x000000ffff077224 */ /* 0x000fe200000e06ff */
[----:B------:R-:W-:Y:S01]  /*e880*/  IADD3 RZ, P0, R3, R4, RZ ;  /* 0x0000000403ff7210 */ /* 0x000fe20007f1e0ff */
[----:B------:R-:W-:-:S04]  /*e890*/  IMAD.MOV.U32 R6, RZ, RZ, R5 ;  /* 0x000000ffff067224 */ /* 0x000fc800078e0005 */
[----:B------:R-:W-:-:S08]  /*e8a0*/  IMAD.WIDE.U32.X R6, R11, R9, R6, P0 ;  /* 0x000000090b067225 */ /* 0x000fd000000e0406 */
.L_x_298:
[-CC-:B0-----:R-:W-:Y:S01]  /*e8b0*/  SHF.R.U64 R24, R6, R10.reuse, R7.reuse ;  /* 0x0000000a06187219 */ /* 0x181fe20000001207 */
[----:B------:R-:W0:Y:S01]  /*e8c0*/  LDC.64 R20, c[0x0][0x640] ;  /* 0x00019000ff147b82 */ /* 0x000e220000000a00 */
[----:B--2---:R-:W-:Y:S01]  /*e8d0*/  SHF.R.U32.HI R0, RZ, R10, R7 ;  /* 0x0000000aff007219 */ /* 0x004fe20000011607 */
[----:B------:R-:W-:Y:S01]  /*e8e0*/  IMAD.MOV.U32 R2, RZ, RZ, R19 ;  /* 0x000000ffff027224 */ /* 0x000fe200078e0013 */
[----:B------:R-:W-:Y:S01]  /*e8f0*/  IADD3 R5, P0, RZ, -R24, RZ ;  /* 0x80000018ff057210 */ /* 0x000fe20007f1e0ff */
[----:B------:R-:W-:Y:S01]  /*e900*/  IMAD.MOV R15, RZ, RZ, -R15 ;  /* 0x000000ffff0f7224 */ /* 0x000fe200078e0a0f */
[----:B------:R-:W-:Y:S01]  /*e910*/  ULDC UR6, c[0x0][0x154] ;  /* 0x0000550000067ab9 */ /* 0x000fe20000000800 */
[----:B------:R-:W-:Y:S02]  /*e920*/  IMAD.MOV.U32 R7, RZ, RZ, 0x1 ;  /* 0x00000001ff077424 */ /* 0x000fe400078e00ff */
[----:B------:R-:W2:Y:S01]  /*e930*/  LDC R4, c[0x0][0x618] ;  /* 0x00018600ff047b82 */ /* 0x000ea20000000800 */
[----:B------:R-:W-:-:S02]  /*e940*/  IMAD.X R3, RZ, RZ, ~R0, P0 ;  /* 0x000000ffff037224 */ /* 0x000fc400000e0e00 */
[----:B------:R-:W-:Y:S02]  /*e950*/  IMAD R15, R17, R15, R14 ;  /* 0x0000000f110f7224 */ /* 0x000fe400078e020e */
[-C--:B------:R-:W-:Y:S02]  /*e960*/  IMAD R0, R3, R12.reuse, RZ ;  /* 0x0000000c03007224 */ /* 0x080fe400078e02ff */
[----:B------:R-:W-:Y:S01]  /*e970*/  IMAD.MOV.U32 R3, RZ, RZ, R22 ;  /* 0x000000ffff037224 */ /* 0x000fe200078e0016 */
[----:B------:R-:W5:Y:S01]  /*e980*/  LDC R6, c[0x0][0x608] ;  /* 0x00018200ff067b82 */ /* 0x000f620000000800 */
[----:B------:R-:W-:-:S04]  /*e990*/  IMAD.WIDE.U32 R2, R5, R12, R2 ;  /* 0x0000000c05027225 */ /* 0x000fc800078e0002 */
[----:B------:R-:W-:-:S03]  /*e9a0*/  IMAD R5, R5, R13, R0 ;  /* 0x0000000d05057224 */ /* 0x000fc600078e0200 */
[----:B------:R-:W1:Y:S01]  /*e9b0*/  LDC R18, c[0x0][0x658] ;  /* 0x00019600ff127b82 */ /* 0x000e620000000800 */
[----:B------:R-:W-:Y:S01]  /*e9c0*/  I2FP.F32.U32 R0, R16 ;  /* 0x0000001000007245 */ /* 0x000fe20000201000 */
[----:B------:R-:W-:Y:S01]  /*e9d0*/  IMAD.IADD R3, R3, 0x1, R5 ;  /* 0x0000000103037824 */ /* 0x000fe200078e0205 */
[----:B0-----:R-:W-:Y:S01]  /*e9e0*/  ISETP.NE.U32.AND P0, PT, R20, RZ, PT ;  /* 0x000000ff1400720c */ /* 0x001fe20003f05070 */
[----:B------:R-:W-:Y:S02]  /*e9f0*/  IMAD.MOV.U32 R5, RZ, RZ, -0x1 ;  /* 0xffffffffff057424 */ /* 0x000fe400078e00ff */
[----:B------:R-:W-:Y:S02]  /*ea00*/  FMUL R0, R0, UR6 ;  /* 0x0000000600007c20 */ /* 0x000fe40008400000 */
[----:B------:R-:W0:Y:S01]  /*ea10*/  LDC R13, c[0x0][0x148] ;  /* 0x00005200ff0d7b82 */ /* 0x000e220000000800 */
[----:B--2---:R-:W-:Y:S01]  /*ea20*/  SHF.R.U64 R10, R2, R4, R3 ;  /* 0x00000004020a7219 */ /* 0x004fe20000001203 */
[----:B------:R2:W0:Y:S01]  /*ea30*/  F2I.U32.TRUNC.NTZ R12, R0 ;  /* 0x00000000000c7305 */ /* 0x000422000020f000 */
[----:B------:R-:W-:-:S02]  /*ea40*/  ISETP.NE.AND.EX P0, PT, R21, RZ, PT, P0 ;  /* 0x000000ff1500720c */ /* 0x000fc40003f05300 */
[----:B------:R-:W-:-:S03]  /*ea50*/  SHF.R.U32.HI R3, RZ, R4, R3 ;  /* 0x00000004ff037219 */ /* 0x000fc60000011603 */
[----:B------:R-:W0:Y:S01]  /*ea60*/  LDC R14, c[0x0][0x600] ;  /* 0x00018000ff0e7b82 */ /* 0x000e220000000800 */
[-CC-:B-----5:R-:W-:Y:S02]  /*ea70*/  SHF.R.U64 R8, R10, R6.reuse, R3.reuse ;  /* 0x000000060a087219 */ /* 0x1a0fe40000001203 */
[----:B------:R-:W-:-:S05]  /*ea80*/  SHF.R.U32.HI R3, RZ, R6, R3 ;  /* 0x00000006ff037219 */ /* 0x000fca0000011603 */
[----:B------:R-:W0:Y:S01]  /*ea90*/  LDC R19, c[0x0][0x648] ;  /* 0x00019200ff137b82 */ /* 0x000e220000000800 */
[-CC-:B-1----:R-:W-:Y:S02]  /*eaa0*/  SHF.R.U64 R11, R8, R18.reuse, R3.reuse ;  /* 0x00000012080b7219 */ /* 0x182fe40000001203 */
[-C--:B------:R-:W-:Y:S02]  /*eab0*/  SHF.L.U32 R5, R5, R18.reuse, RZ ;  /* 0x0000001205057219 */ /* 0x080fe400000006ff */
[-C--:B------:R-:W-:Y:S01]  /*eac0*/  SHF.R.U32.HI R3, RZ, R18.reuse, R3 ;  /* 0x00000012ff037219 */ /* 0x080fe20000011603 */
[----:B------:R-:W-:Y:S01]  /*ead0*/  IMAD.MOV.U32 R2, RZ, RZ, R11 ;  /* 0x000000ffff027224 */ /* 0x000fe200078e000b */
[----:B------:R-:W-:Y:S01]  /*eae0*/  SHF.L.U32 R34, R7, R18, RZ ;  /* 0x0000001207227219 */ /* 0x000fe200000006ff */
[----:B------:R-:W1:Y:S01]  /*eaf0*/  LDC R22, c[0x0][0x638] ;  /* 0x00018e00ff167b82 */ /* 0x000e620000000800 */
[----:B------:R-:W-:-:S07]  /*eb00*/  LOP3.LUT R17, RZ, R5, RZ, 0x33, !PT ;  /* 0x00000005ff117212 */ /* 0x000fce00078e33ff */
[----:B------:R-:W0:Y:S01]  /*eb10*/  LDC R23, c[0x0][0x610] ;  /* 0x00018400ff177b82 */ /* 0x000e220000000800 */
[----:B--2---:R-:W-:Y:S05]  /*eb20*/  @!P0 BRA `(.L_x_299) ;  /* 0x0000000000288947 */ /* 0x004fea0003800000 */
[----:B------:R-:W2:Y:S02]  /*eb30*/  LDC R0, c[0x0][0x64c] ;  /* 0x00019300ff007b82 */ /* 0x000ea40000000800 */
[----:B--2---:R-:W-:-:S05]  /*eb40*/  IADD3 R7, P0, R11, R0, RZ ;  /* 0x000000000b077210 */ /* 0x004fca0007f1e0ff */
        /* <DEDUP_REMOVED lines=8> */
.L_x_299:
[----:B0-----:R-:W-:Y:S01]  /*ebd0*/  SHF.R.U64 R0, R2, R19, R3 ;  /* 0x0000001302007219 */ /* 0x001fe20000001203 */
[----:B------:R-:W-:Y:S01]  /*ebe0*/  VIADD R3, R14, 0xffffffff ;  /* 0xffffffff0e037836 */ /* 0x000fe20000000000 */
[----:B------:R-:W-:Y:S01]  /*ebf0*/  LOP3.LUT R5, R8, R17, RZ, 0xc0, !PT ;  /* 0x0000001108057212 */ /* 0x000fe200078ec0ff */
[----:B------:R-:W-:Y:S01]  /*ec00*/  IMAD.MOV R12, RZ, RZ, -R12 ;  /* 0x000000ffff0c7224 */ /* 0x000fe200078e0a0c */
[----:B------:R-:W-:Y:S01]  /*ec10*/  R2UR UR22, R24 ;  /* 0x00000000181672ca */ /* 0x000fe200000e0000 */
[----:B------:R-:W-:Y:S01]  /*ec20*/  IMAD.MOV R2, RZ, RZ, -R0 ;  /* 0x000000ffff027224 */ /* 0x000fe200078e0a00 */
[----:B------:R-:W-:Y:S01]  /*ec30*/  LOP3.LUT R3, R10, R3, RZ, 0xc0, !PT ;  /* 0x000000030a037212 */ /* 0x000fe200078ec0ff */
[----:B------:R-:W-:Y:S02]  /*ec40*/  IMAD R34, R34, R0, R5 ;  /* 0x0000000022227224 */ /* 0x000fe400078e0205 */
[----:B------:R-:W-:Y:S02]  /*ec50*/  @P2 IMAD R15, R13, R12, R16 ;  /* 0x0000000c0d0f2224 */ /* 0x000fe400078e0210 */
[----:B-1----:R-:W-:-:S02]  /*ec60*/  IMAD R0, R2, R22, R11 ;  /* 0x0000001602007224 */ /* 0x002fc400078e020b */
[----:B------:R-:W-:Y:S02]  /*ec70*/  IMAD R34, R34, R23, R15 ;  /* 0x0000001722227224 */ /* 0x000fe400078e020f */
[----:B------:R-:W-:Y:S02]  /*ec80*/  IMAD R3, R0, R14, R3 ;  /* 0x0000000e00037224 */ /* 0x000fe400078e0203 */
[----:B------:R-:W-:-:S03]  /*ec90*/  IMAD.MOV.U32 R0, RZ, RZ, 0x1 ;  /* 0x00000001ff007424 */ /* 0x000fc600078e00ff */
[----:B------:R-:W-:Y:S02]  /*eca0*/  SEL R2, R3, R34, !P2 ;  /* 0x0000002203027207 */ /* 0x000fe40005000000 */
[----:B------:R-:W-:-:S03]  /*ecb0*/  SEL R34, R34, R3, !P2 ;  /* 0x0000000322227207 */ /* 0x000fc60005000000 */
[----:B------:R2:W-:Y:S04]  /*ecc0*/  STL [R1+0x88], R2 ;  /* 0x0000880201007387 */ /* 0x0005e80000100800 */
.L_x_297:
[----:B------:R0:W-:Y:S01]  /*ecd0*/  STL [R1+0x8c], R34 ;  /* 0x00008c2201007387 */ /* 0x0001e20000100800 */
[----:B------:R-:W-:-:S13]  /*ece0*/  LOP3.LUT P0, RZ, R0, 0xff, RZ, 0xc0, !PT ;  /* 0x000000ff00ff7812 */ /* 0x000fda000780c0ff */
[----:B0-----:R-:W-:Y:S05]  /*ecf0*/  @P0 BRA `(.L_x_300) ;  /* 0xffffff2400b00947 */ /* 0x001fea000383ffff */
[----:B------:R-:W-:Y:S05]  /*ed00*/  EXIT ;  /* 0x000000000000794d */ /* 0x000fea0003800000 */
.L_x_8:
[----:B------:R-:W2:Y:S01]  /*ed10*/  LDL R22, [R1+0x84] ;  /* 0x0000840001167983 */ /* 0x000ea20000100800 */
[----:B------:R-:W-:-:S03]  /*ed20*/  ULDC.64 UR4, c[0x0][0x650] ;  /* 0x0001940000047ab9 */ /* 0x000fc60000000a00 */
[----:B0-----:R-:W3:Y:S01]  /*ed30*/  LDL R23, [R1+0x80] ;  /* 0x0000800001177983 */ /* 0x001ee20000100800 */
[----:B------:R-:W-:Y:S01]  /*ed40*/  PRMT R4, RZ, 0x7610, R4 ;  /* 0x00007610ff047816 */ /* 0x000fe20000000004 */
[----:B------:R-:W-:Y:S02]  /*ed50*/  IMAD.MOV.U32 R5, RZ, RZ, -0x1 ;  /* 0xffffffffff057424 */ /* 0x000fe400078e00ff */
[----:B------:R-:W-:Y:S02]  /*ed60*/  IMAD.MOV.U32 R7, RZ, RZ, -0x1 ;  /* 0xffffffffff077424 */ /* 0x000fe400078e00ff */
[----:B------:R-:W-:Y:S01]  /*ed70*/  IMAD.MOV.U32 R6, RZ, RZ, -0x1 ;  /* 0xffffffffff067424 */ /* 0x000fe200078e00ff */
[----:B--2---:R-:W-:-:S04]  /*ed80*/  ISETP.GE.U32.AND P0, PT, R22, UR4, PT ;  /* 0x0000000416007c0c */ /* 0x004fc8000bf06070 */
[----:B---3--:R-:W-:-:S13]  /*ed90*/  ISETP.GE.U32.AND.EX P0, PT, R23, UR5, PT, P0 ;  /* 0x0000000517007c0c */ /* 0x008fda000bf06100 */
[----:B------:R-:W-:Y:S05]  /*eda0*/  @P0 BRA `(.L_x_301) ;  /* 0x00000004002c0947 */ /* 0x000fea0003800000 */
[----:B------:R-:W0:Y:S01]  /*edb0*/  LDC.64 R14, c[0x0][0x628] ;  /* 0x00018a00ff0e7b82 */ /* 0x000e220000000a00 */
[----:B------:R-:W-:Y:S02]  /*edc0*/  IMAD.MOV.U32 R8, RZ, RZ, R22 ;  /* 0x000000ffff087224 */ /* 0x000fe400078e0016 */
[----:B------:R-:W-:-:S05]  /*edd0*/  IMAD.MOV.U32 R9, RZ, RZ, R23 ;  /* 0x000000ffff097224 */ /* 0x000fca00078e0017 */
[----:B------:R-:W1:Y:S08]  /*ede0*/  LDC R10, c[0x0][0x630] ;  /* 0x00018c00ff0a7b82 */ /* 0x000e700000000800 */
[----:B------:R-:W2:Y:S01]  /*edf0*/  LDC.64 R16, c[0x0][0x620] ;  /* 0x00018800ff107b82 */ /* 0x000ea20000000a00 */
[----:B0-----:R-:W-:-:S04]  /*ee00*/  ISETP.NE.U32.AND P0, PT, R14, RZ, PT ;  /* 0x000000ff0e00720c */ /* 0x001fc80003f05070 */
[----:B------:R-:W-:-:S13]  /*ee10*/  ISETP.NE.AND.EX P0, PT, R15, RZ, PT, P0 ;  /* 0x000000ff0f00720c */ /* 0x000fda0003f05300 */
[----:B-12---:R-:W-:Y:S05]  /*ee20*/  @!P0 BRA `(.L_x_302) ;  /* 0x0000000000288947 */ /* 0x006fea0003800000 */
[----:B------:R-:W0:Y:S02]  /*ee30*/  LDC R4, c[0x0][0x634] ;  /* 0x00018d00ff047b82 */ /* 0x000e240000000800 */
[----:B0-----:R-:W-:-:S05]  /*ee40*/  IADD3 R9, P0, R22, R4, RZ ;  /* 0x0000000416097210 */ /* 0x001fca0007f1e0ff */
        /* <DEDUP_REMOVED lines=8> */
.L_x_302:
[----:B------:R-:W0:Y:S01]  /*eed0*/  LDC.64 R20, c[0x0][0x640] ;  /* 0x00019000ff147b82 */ /* 0x000e220000000a00 */
[-CC-:B------:R-:W-:Y:S02]  /*eee0*/  SHF.R.U64 R14, R8, R10.reuse, R9.reuse ;  /* 0x0000000a080e7219 */ /* 0x180fe40000001209 */
[----:B------:R-:W-:Y:S02]  /*eef0*/  SHF.R.U32.HI R4, RZ, R10, R9 ;  /* 0x0000000aff047219 */ /* 0x000fe40000011609 */
[----:B------:R-:W-:-:S03]  /*ef00*/  IADD3 R7, P0, RZ, -R14, RZ ;  /* 0x8000000eff077210 */ /* 0x000fc60007f1e0ff */
[----:B------:R-:W1:Y:S02]  /*ef10*/  LDC R8, c[0x0][0x618] ;  /* 0x00018600ff087b82 */ /* 0x000e640000000800 */
[----:B------:R-:W-:Y:S02]  /*ef20*/  IMAD.X R5, RZ, RZ, ~R4, P0 ;  /* 0x000000ffff057224 */ /* 0x000fe400000e0e04 */
[----:B------:R-:W-:Y:S02]  /*ef30*/  IMAD.MOV.U32 R4, RZ, RZ, R22 ;  /* 0x000000ffff047224 */ /* 0x000fe400078e0016 */
[-C--:B------:R-:W-:Y:S02]  /*ef40*/  IMAD R6, R5, R16.reuse, RZ ;  /* 0x0000001005067224 */ /* 0x080fe400078e02ff */
[----:B------:R-:W2:Y:S01]  /*ef50*/  LDC R18, c[0x0][0x608] ;  /* 0x00018200ff127b82 */ /* 0x000ea20000000800 */
[----:B------:R-:W-:Y:S02]  /*ef60*/  IMAD.MOV.U32 R5, RZ, RZ, R23 ;  /* 0x000000ffff057224 */ /* 0x000fe400078e0017 */
[----:B------:R-:W-:-:S05]  /*ef70*/  IMAD.WIDE.U32 R4, R7, R16, R4 ;  /* 0x0000001007047225 */ /* 0x000fca00078e0004 */
[----:B------:R-:W3:Y:S01]  /*ef80*/  LDC R19, c[0x0][0x658] ;  /* 0x00019600ff137b82 */ /* 0x000ee20000000800 */
[----:B------:R-:W-:Y:S01]  /*ef90*/  IMAD R7, R7, R17, R6 ;  /* 0x0000001107077224 */ /* 0x000fe200078e0206 */
[----:B0-----:R-:W-:Y:S01]  /*efa0*/  ISETP.NE.U32.AND P0, PT, R20, RZ, PT ;  /* 0x000000ff1400720c */ /* 0x001fe20003f05070 */
[----:B------:R-:W-:Y:S02]  /*efb0*/  IMAD.MOV.U32 R6, RZ, RZ, -0x1 ;  /* 0xffffffffff067424 */ /* 0x000fe400078e00ff */
[----:B------:R-:W-:Y:S01]  /*efc0*/  IMAD.IADD R5, R5, 0x1, R7 ;  /* 0x0000000105057824 */ /* 0x000fe200078e0207 */
[----:B------:R-:W-:Y:S02]  /*efd0*/  ISETP.NE.AND.EX P0, PT, R21, RZ, PT, P0 ;  /* 0x000000ff1500720c */ /* 0x000fe40003f05300 */
[----:B------:R-:W0:Y:S02]  /*efe0*/  LDC R17, c[0x0][0x600] ;  /* 0x00018000ff117b82 */ /* 0x000e240000000800 */
[----:B-1----:R-:W-:-:S02]  /*eff0*/  SHF.R.U64 R10, R4, R8, R5 ;  /* 0x00000008040a7219 */ /* 0x002fc40000001205 */
[----:B------:R-:W-:-:S04]  /*f000*/  SHF.R.U32.HI R5, RZ, R8, R5 ;  /* 0x00000008ff057219 */ /* 0x000fc80000011605 */
[----:B------:R-:W1:Y:S01]  /*f010*/  LDC R22, c[0x0][0x648] ;  /* 0x00019200ff167b82 */ /* 0x000e620000000800 */
[-CC-:B--2---:R-:W-:Y:S02]  /*f020*/  SHF.R.U64 R15, R10, R18.reuse, R5.reuse ;  /* 0x000000120a0f7219 */ /* 0x184fe40000001205 */
[----:B------:R-:W-:Y:S01]  /*f030*/  SHF.R.U32.HI R4, RZ, R18, R5 ;  /* 0x00000012ff047219 */ /* 0x000fe20000011605 */
[----:B------:R-:W-:-:S04]  /*f040*/  IMAD.MOV.U32 R18, RZ, RZ, 0x1 ;  /* 0x00000001ff127424 */ /* 0x000fc800078e00ff */
[----:B------:R-:W2:Y:S01]  /*f050*/  LDC R23, c[0x0][0x638] ;  /* 0x00018e00ff177b82 */ /* 0x000ea20000000800 */
[-CC-:B---3--:R-:W-:Y:S02]  /*f060*/  SHF.R.U64 R16, R15, R19.reuse, R4.reuse ;  /* 0x000000130f107219 */ /* 0x188fe40000001204 */
[-C--:B------:R-:W-:Y:S02]  /*f070*/  SHF.L.U32 R6, R6, R19.reuse, RZ ;  /* 0x0000001306067219 */ /* 0x080fe400000006ff */
[----:B------:R-:W-:Y:S01]  /*f080*/  SHF.R.U32.HI R5, RZ, R19, R4 ;  /* 0x00000013ff057219 */ /* 0x000fe20000011604 */
[----:B------:R-:W-:Y:S01]  /*f090*/  IMAD.MOV.U32 R4, RZ, RZ, R16 ;  /* 0x000000ffff047224 */ /* 0x000fe200078e0010 */
[----:B------:R-:W-:Y:S01]  /*f0a0*/  LOP3.LUT R24, RZ, R6, RZ, 0x33, !PT ;  /* 0x00000006ff187212 */ /* 0x000fe200078e33ff */
[----:B------:R-:W3:Y:S01]  /*f0b0*/  LDC R25, c[0x0][0x610] ;  /* 0x00018400ff197b82 */ /* 0x000ee20000000800 */
[----:B------:R-:W-:Y:S05]  /*f0c0*/  @!P0 BRA `(.L_x_303) ;  /* 0x0000000000288947 */ /* 0x000fea0003800000 */
        /* <DEDUP_REMOVED lines=10> */
.L_x_303:
[----:B-1----:R-:W-:Y:S01]  /*f170*/  SHF.R.U64 R4, R4, R22, R5 ;  /* 0x0000001604047219 */ /* 0x002fe20000001205 */
[----:B0-----:R-:W-:Y:S01]  /*f180*/  VIADD R7, R17, 0xffffffff ;  /* 0xffffffff11077836 */ /* 0x001fe20000000000 */
[----:B------:R-:W-:Y:S01]  /*f190*/  SHF.L.U32 R18, R18, R19, RZ ;  /* 0x0000001312127219 */ /* 0x000fe200000006ff */
[----:B------:R-:W-:Y:S01]  /*f1a0*/  @P2 IMAD R0, R11, R12, R2 ;  /* 0x0000000c0b002224 */ /* 0x000fe200078e0202 */
[----:B------:R-:W-:Y:S01]  /*f1b0*/  LOP3.LUT R3, R15, R24, RZ, 0xc0, !PT ;  /* 0x000000180f037212 */ /* 0x000fe200078ec0ff */
[----:B------:R-:W-:Y:S01]  /*f1c0*/  IMAD.MOV R5, RZ, RZ, -R4 ;  /* 0x000000ffff057224 */ /* 0x000fe200078e0a04 */
[----:B------:R-:W-:Y:S01]  /*f1d0*/  LOP3.LUT R7, R10, R7, RZ, 0xc0, !PT ;  /* 0x000000070a077212 */ /* 0x000fe200078ec0ff */
[----:B------:R-:W-:Y:S02]  /*f1e0*/  IMAD.MOV.U32 R6, RZ, RZ, R14 ;  /* 0x000000ffff067224 */ /* 0x000fe400078e000e */
[----:B------:R-:W-:Y:S02]  /*f1f0*/  IMAD R3, R18, R4, R3 ;  /* 0x0000000412037224 */ /* 0x000fe400078e0203 */
[----:B--2---:R-:W-:-:S02]  /*f200*/  IMAD R2, R5, R23, R16 ;  /* 0x0000001705027224 */ /* 0x004fc400078e0210 */
[----:B---3--:R-:W-:Y:S02]  /*f210*/  IMAD R0, R3, R25, R0 ;  /* 0x0000001903007224 */ /* 0x008fe400078e0200 */
[----:B------:R-:W-:Y:S02]  /*f220*/  IMAD R5, R2, R17, R7 ;  /* 0x0000001102057224 */ /* 0x000fe400078e0207 */
[----:B------:R-:W-:-:S03]  /*f230*/  IMAD.MOV.U32 R4, RZ, RZ, 0x1 ;  /* 0x00000001ff047424 */ /* 0x000fc600078e00ff */
[----:B------:R-:W-:Y:S02]  /*f240*/  SEL R7, R5, R0, !P2 ;  /* 0x0000000005077207 */ /* 0x000fe40005000000 */
[----:B------:R-:W-:-:S07]  /*f250*/  SEL R5, R0, R5, !P2 ;  /* 0x0000000500057207 */ /* 0x000fce0005000000 */
.L_x_301:
[----:B------:R-:W-:-:S08]  /*f260*/  NOP ;  /* 0x0000000000007918 */ /* 0x000fd00000000000 */
[----:B------:R-:W0:-:S00]  /*f270*/  USETMAXREG.DEALLOC.CTAPOOL 0x28 ;  /* 0x00000028000079c8 */ /* 0x000e0000080e0500 */
[----:B------:R-:W-:-:S13]  /*f280*/  ISETP.NE.AND P0, PT, RZ, UR8, PT ;  /* 0x00000008ff007c0c */ /* 0x000fda000bf05270 */
[----:B------:R-:W-:Y:S05]  /*f290*/  @P0 EXIT ;  /* 0x000000000000094d */ /* 0x000fea0003800000 */
[----:B0-----:R-:W-:Y:S01]  /*f2a0*/  LOP3.LUT P0, RZ, R4, 0xff, RZ, 0xc0, !PT ;  /* 0x000000ff04ff7812 */ /* 0x001fe2000780c0ff */
[----:B------:R-:W-:Y:S02]  /*f2b0*/  IMAD.MOV.U32 R0, RZ, RZ, 0x1 ;  /* 0x00000001ff007424 */ /* 0x000fe400078e00ff */
[----:B------:R-:W-:-:S10]  /*f2c0*/  IMAD.MOV.U32 R8, RZ, RZ, RZ ;  /* 0x000000ffff087224 */ /* 0x000fd400078e00ff */
[----:B------:R-:W-:Y:S05]  /*f2d0*/  @!P0 BRA `(.L_x_304) ;  /* 0x0000000c009c8947 */ /* 0x000fea0003800000 */
[----:B------:R-:W0:Y:S01]  /*f2e0*/  S2UR UR8, SR_CgaCtaId ;  /* 0x00000000000879c3 */ /* 0x000e220000008800 */
[----:B------:R-:W-:Y:S01]  /*f2f0*/  ULDC UR4, c[0x0][0x28c] ;  /* 0x0000a30000047ab9 */ /* 0x000fe20000000800 */
[----:B------:R-:W-:Y:S01]  /*f300*/  ULDC UR5, c[0x0][0x600] ;  /* 0x0001800000057ab9 */ /* 0x000fe20000000800 */
[----:B------:R-:W-:Y:S01]  /*f310*/  UIADD3 UR14, UR4, 0x3f, URZ ;  /* 0x0000003f040e7890 */ /* 0x000fe2000fffe03f */
[----:B------:R-:W-:Y:S01]  /*f320*/  BSSY B0, `(.L_x_304) ;  /* 0x00000e2000007945 */ /* 0x000fe20003800000 */
[----:B------:R-:W-:Y:S01]  /*f330*/  ULDC UR11, c[0x0][0x658] ;  /* 0x00019600000b7ab9 */ /* 0x000fe20000000800 */
[----:B------:R-:W-:Y:S01]  /*f340*/  UMOV UR12, 0xffffffff ;  /* 0xffffffff000c7882 */ /* 0x000fe20000000000 */
[----:B------:R-:W-:Y:S01]  /*f350*/  UMOV UR16, 0x1 ;  /* 0x0000000100107882 */ /* 0x000fe20000000000 */
[----:B------:R-:W-:Y:S01]  /*f360*/  USHF.R.S32.HI UR15, URZ, 0x1f, UR14 ;  /* 0x0000001f3f0f7899 */ /* 0x000fe2000801140e */
[----:B------:R-:W-:Y:S01]  /*f370*/  IMAD.MOV.U32 R9, RZ, RZ, 0x1 ;  /* 0x00000001ff097424 */ /* 0x000fe200078e00ff */
[----:B------:R-:W-:Y:S01]  /*f380*/  ULDC UR9, c[0x0][0xc] ;  /* 0x0000030000097ab9 */ /* 0x000fe20000000800 */
[----:B------:R-:W-:Y:S01]  /*f390*/  UIADD3 UR4, UR5, -0x1, URZ ;  /* 0xffffffff05047890 */ /* 0x000fe2000fffe03f */
[----:B------:R-:W-:Y:S01]  /*f3a0*/  IMAD.MOV.U32 R0, RZ, RZ, 0x1 ;  /* 0x00000001ff007424 */ /* 0x000fe200078e00ff */
[----:B------:R-:W-:Y:S01]  /*f3b0*/  USHF.L.U32 UR18, UR12, UR11, URZ ;  /* 0x0000000b0c127299 */ /* 0x000fe2000800063f */
[----:B------:R-:W-:Y:S01]  /*f3c0*/  IMAD.MOV.U32 R8, RZ, RZ, RZ ;  /* 0x000000ffff087224 */ /* 0x000fe200078e00ff */
[----:B------:R-:W-:Y:S01]  /*f3d0*/  USHF.L.U32 UR5, UR16, UR11, URZ ;  /* 0x0000000b10057299 */ /* 0x000fe2000800063f */
[----:B------:R-:W-:Y:S01]  /*f3e0*/  ULDC UR12, c[0x0][0x10] ;  /* 0x00000400000c7ab9 */ /* 0x000fe20000000800 */
[----:B------:R-:W-:Y:S01]  /*f3f0*/  ULEA.HI UR15, UR15, UR14, URZ, 0x6 ;  /* 0x0000000e0f0f7291 */ /* 0x000fe2000f8f303f */
[----:B------:R-:W-:Y:S01]  /*f400*/  UMOV UR22, 0x5 ;  /* 0x0000000500167882 */ /* 0x000fe20000000000 */
[----:B------:R-:W-:-:S02]  /*f410*/  ULOP3.LUT UR29, UR13, 0x2, URZ, 0xfc, !UPT ;  /* 0x000000020d1d7892 */ /* 0x000fc4000f8efc3f */
[----:B------:R-:W-:Y:S02]  /*f420*/  USHF.R.S32.HI UR19, URZ, 0x6, UR15 ;  /* 0x000000063f137899 */ /* 0x000fe4000801140f */
[----:B0-----:R-:W-:Y:S02]  /*f430*/  ULOP3.LUT UR10, UR8, 0x1, URZ, 0xc0, !UPT ;  /* 0x00000001080a7892 */ /* 0x001fe4000f8ec03f */
[----:B------:R-:W-:Y:S02]  /*f440*/  USHF.R.U32.HI UR30, URZ, 0x1, UR8 ;  /* 0x000000013f1e7899 */ /* 0x000fe40008011608 */
[----:B------:R-:W-:Y:S02]  /*f450*/  USHF.L.U32 UR6, UR8, 0x7, URZ ;  /* 0x0000000708067899 */ /* 0x000fe4000800063f */
[----:B------:R-:W-:Y:S02]  /*f460*/  USHF.L.U32 UR7, UR8, 0xd, URZ ;  /* 0x0000000d08077899 */ /* 0x000fe4000800063f */
[----:B------:R-:W-:-:S02]  /*f470*/  ULOP3.LUT UR8, UR8, 0xfffffffe, URZ, 0xc0, !UPT ;  /* 0xfffffffe08087892 */ /* 0x000fc4000f8ec03f */
[----:B------:R-:W-:Y:S02]  /*f480*/  UISETP.GT.U32.AND UP0, UPT, UR10, 0xffff, UPT ;  /* 0x0000ffff0a00788c */ /* 0x000fe4000bf04070 */
[----:B------:R-:W-:Y:S02]  /*f490*/  USHF.L.U32 UR20, UR16, UR8, URZ ;  /* 0x0000000810147299 */ /* 0x000fe4000800063f */
[----:B------:R-:W-:Y:S02]  /*f4a0*/  ULOP3.LUT UR11, UR8, 0x1, URZ, 0xfc, !UPT ;  /* 0x00000001080b7892 */ /* 0x000fe4000f8efc3f */
[----:B------:R-:W-:Y:S02]  /*f4b0*/  UIMAD.WIDE.U32 UR8, UR9, UR12, URZ ;  /* 0x0000000c090872a5 */ /* 0x000fe4000f8e003f */
[----:B------:R-:W-:Y:S01]  /*f4c0*/  USEL UR10, UR10, 0xffff, !UP0 ;  /* 0x0000ffff0a0a7887 */ /* 0x000fe2000c000000 */
[----:B------:R-:W-:Y:S01]  /*f4d0*/  ULDC UR12, c[0x0][0x14] ;  /* 0x00000500000c7ab9 */ /* 0x000fe20000000800 */
[----:B------:R-:W-:-:S02]  /*f4e0*/  USHF.L.U32 UR11, UR16, UR11, URZ ;  /* 0x0000000b100b7299 */ /* 0x000fc4000800063f */
[----:B------:R-:W-:Y:S02]  /*f4f0*/  UIMAD.WIDE.U32 UR24, UR8, UR12, URZ ;  /* 0x0000000c081872a5 */ /* 0x000fe4000f8e003f */
[----:B------:R-:W-:Y:S02]  /*f500*/  UIMAD UR21, UR9, UR12, URZ ;  /* 0x0000000c091572a4 */ /* 0x000fe4000f8e023f */
[----:B------:R-:W-:Y:S02]  /*f510*/  ULOP3.LUT UR10, UR10, 0xffff, URZ, 0xc0, !UPT ;  /* 0x0000ffff0a0a7892 */ /* 0x000fe4000f8ec03f */
[----:B------:R-:W-:Y:S02]  /*f520*/  ULOP3.LUT UR6, UR6, 0x80, URZ, 0xc0, !UPT ;  /* 0x0000008006067892 */ /* 0x000fe4000f8ec03f */
[----:B------:R-:W-:Y:S02]  /*f530*/  ULOP3.LUT UR7, UR7, 0x2000, URZ, 0xc0, !UPT ;  /* 0x0000200007077892 */ /* 0x000fe4000f8ec03f */
[----:B------:R-:W-:-:S02]  /*f540*/  ULOP3.LUT UR18, URZ, UR18, URZ, 0x33, !UPT ;  /* 0x000000123f127292 */ /* 0x000fc4000f8e333f */
[----:B------:R-:W-:Y:S02]  /*f550*/  ULOP3.LUT UR20, UR20, UR11, URZ, 0xfc, !UPT ;  /* 0x0000000b14147292 */ /* 0x000fe4000f8efc3f */
[----:B------:R-:W-:Y:S02]  /*f560*/  UIADD3 UR21, UR25, UR21, URZ ;  /* 0x0000001519157290 */ /* 0x000fe4000fffe03f */
[----:B------:R-:W-:Y:S02]  /*f570*/  USHF.L.U32 UR22, UR22, UR10, URZ ;  /* 0x0000000a16167299 */ /* 0x000fe4000800063f */
[----:B------:R-:W-:Y:S01]  /*f580*/  UIADD3 UR31, UR19, 0x1, URZ ;  /* 0x00000001131f7890 */ /* 0x000fe2000fffe03f */
[----:B------:R-:W-:-:S11]  /*f590*/  ULDC.64 UR32, c[0x0][0x198] ;  /* 0x0000660000207ab9 */ /* 0x000fd60000000a00 */
.L_x_315:
[----:B------:R-:W-:-:S03]  /*f5a0*/  UMOV UR8, 0xffffffff ;  /* 0xffffffff00087882 */ /* 0x000fc60000000000 */
[----:B------:R-:W-:Y:S05]  /*f5b0*/  BRA.DIV UR8, `(.L_x_305) ;  /* 0x0000001208947947 */ /* 0x000fea000b800000 */
[----:B------:R-:W-:-:S13]  /*f5c0*/  ELECT P0, URZ, PT ;  /* 0x00000000003f782f */ /* 0x000fda0003800000 */
.L_x_331:
[----:B------:R-:W0:Y:S01]  /*f5d0*/  LDC R2, c[0x0][0x28c] ;  /* 0x0000a300ff027b82 */ /* 0x000e220000000800 */
[----:B------:R-:W-:Y:S01]  /*f5e0*/  BSSY B1, `(.L_x_306) ;  /* 0x000003d000017945 */ /* 0x000fe20003800000 */
[----:B0-----:R-:W-:-:S13]  /*f5f0*/  ISETP.LT.OR P0, PT, R2, 0x1, !P0 ;  /* 0x000000010200780c */ /* 0x001fda0004701670 */
[----:B------:R-:W-:Y:S05]  /*f600*/  @P0 BRA `(.L_x_307) ;  /* 0x0000000000e80947 */ /* 0x000fea0003800000 */
[----:B------:R-:W-:Y:S01]  /*f610*/  LEA R5, R5, UR30, 0x1 ;  /* 0x0000001e05057c11 */ /* 0x000fe2000f8e08ff */
[----:B------:R-:W-:Y:S01]  /*f620*/  IMAD.MOV.U32 R13, RZ, RZ, RZ ;  /* 0x000000ffff0d7224 */ /* 0x000fe200078e00ff */
[----:B------:R-:W-:Y:S01]  /*f630*/  LEA R7, R7, UR6, 0x8 ;  /* 0x0000000607077c11 */ /* 0x000fe2000f8e40ff */
[----:B------:R-:W-:Y:S02]  /*f640*/  IMAD.U32 R14, RZ, RZ, UR31 ;  /* 0x0000001fff0e7e24 */ /* 0x000fe4000f8e00ff */
[----:B------:R-:W-:Y:S02]  /*f650*/  IMAD.MOV.U32 R2, RZ, RZ, R0 ;  /* 0x000000ffff027224 */ /* 0x000fe400078e0000 */
[----:B------:R-:W-:Y:S02]  /*f660*/  IMAD.MOV.U32 R3, RZ, RZ, R8 ;  /* 0x000000ffff037224 */ /* 0x000fe400078e0008 */
[----:B------:R-:W-:-:S07]  /*f670*/  IMAD.SHL.U32 R10, R5, 0x40, RZ ;  /* 0x00000040050a7824 */ /* 0x000fce00078e00ff */
.L_x_310:
[----:B------:R-:W0:Y:S01]  /*f680*/  S2R R5, SR_CgaCtaId ;  /* 0x0000000000057919 */ /* 0x000e220000008800 */
[----:B------:R-:W-:Y:S01]  /*f690*/  MOV R4, 0x400 ;  /* 0x0000040000047802 */ /* 0x000fe20000000f00 */
[----:B------:R-:W1:Y:S03]  /*f6a0*/  S2R R15, SR_TID.X ;  /* 0x00000000000f7919 */ /* 0x000e660000002100 */
[----:B0-----:R-:W-:Y:S02]  /*f6b0*/  LEA R12, R5, R4, 0x18 ;  /* 0x00000004050c7211 */ /* 0x001fe400078ec0ff */
[----:B------:R-:W-:Y:S02]  /*f6c0*/  SHF.L.U32 R4, R2, 0x1f, RZ ;  /* 0x0000001f02047819 */ /* 0x000fe400000006ff */
[----:B-1----:R-:W-:Y:S01]  /*f6d0*/  LOP3.LUT P1, RZ, R15, 0x7f, RZ, 0xc0, !PT ;  /* 0x0000007f0fff7812 */ /* 0x002fe2000782c0ff */
[----:B------:R-:W-:-:S04]  /*f6e0*/  IMAD R11, R3, 0x8, R12 ;  /* 0x00000008030b7824 */ /* 0x000fc800078e020c */
[----:B------:R-:W0:Y:S08]  /*f6f0*/  SYNCS.PHASECHK.TRANS64.TRYWAIT P0, [R11+URZ+0x48], R4 ;  /* 0x000048040b0075a7 */ /* 0x000e30000800017f */
[----:B------:R-:W1:Y:S01]  /*f700*/  @!P1 LDC R5, c[0x0][0x500] ;  /* 0x00014000ff059b82 */ /* 0x000e620000000800 */
[----:B0-----:R-:W-:Y:S05]  /*f710*/  @!P0 BRA `(.L_x_308) ;  /* 0x00000010005c8947 */ /* 0x001fea0003800000 */
.L_x_332:
[----:B------:R-:W-:Y:S01]  /*f720*/  UPRMT UR8, UR29, 0x9910, URZ ;  /* 0x000099101d087896 */ /* 0x000fe2000800003f */
[----:B-1----:R1:W-:Y:S03]  /*f730*/  @!P1 SYNCS.ARRIVE.TRANS64 RZ, [R11+URZ], R5 ;  /* 0x000000050bff99a7 */ /* 0x0023e6000800003f */
[----:B------:R-:W-:-:S06]  /*f740*/  UISETP.NE.AND UP0, UPT, UR8, 0x2, UPT ;  /* 0x000000020800788c */ /* 0x000fcc000bf05270 */
[----:B------:R-:W-:-:S13]  /*f750*/  PLOP3.LUT P0, PT, PT, PT, UP0, 0x80, 0x0 ;  /* 0x000000000000781c */ /* 0x000fda0003f0f008 */
[----:B-1----:R-:W-:Y:S05]  /*f760*/  @P0 BRA `(.L_x_309) ;  /* 0x0000000000040947 */ /* 0x002fea0003800000 */
[----:B------:R-:W-:Y:S01]  /*f770*/  BPT.TRAP 0x1 ;  /* 0x000000040000795c */ /* 0x000fe20000300000 */
.L_x_309:
[C---:B0-----:R-:W-:Y:S01]  /*f780*/  LEA R4, R3.reuse, UR30, 0x1 ;  /* 0x0000001e03047c11 */ /* 0x041fe2000f8e08ff */
[----:B------:R-:W-:Y:S01]  /*f790*/  VIADD R14, R14, 0xffffffff ;  /* 0xffffffff0e0e7836 */ /* 0x000fe20000000000 */
[----:B------:R-:W-:Y:S01]  /*f7a0*/  R2UR UR11, R3 ;  /* 0x00000000030b72ca */ /* 0x000fe200000e0000 */
[----:B------:R-:W-:Y:S01]  /*f7b0*/  UIADD3 UR14, UP0, UR32, 0xf0, URZ ;  /* 0x000000f0200e7890 */ /* 0x000fe2000ff1e03f */
[----:B------:R-:W-:Y:S01]  /*f7c0*/  R2UR UR26, R12 ;  /* 0x000000000c1a72ca */ /* 0x000fe200000e0000 */
[----:B------:R-:W-:Y:S01]  /*f7d0*/  IMAD.U32 R4, R4, 0x1000, R12 ;  /* 0x0000100004047824 */ /* 0x000fe200078e000c */
[----:B------:R-:W-:Y:S01]  /*f7e0*/  R2UR UR27, R10 ;  /* 0x000000000a1b72ca */ /* 0x000fe200000e0000 */
[----:B------:R-:W-:Y:S01]  /*f7f0*/  UIADD3 UR34, UP1, UR32, 0x1f0, URZ ;  /* 0x000001f020227890 */ /* 0x000fe2000ff3e03f */
[----:B------:R-:W-:Y:S01]  /*f800*/  R2UR UR9, R11 ;  /* 0x000000000b0972ca */ /* 0x000fe200000e0000 */
[----:B------:R-:W-:Y:S01]  /*f810*/  UIADD3.X UR15, URZ, UR33, URZ, UP0, !UPT ;  /* 0x000000213f0f7290 */ /* 0x000fe200087fe43f */
[----:B------:R-:W-:Y:S01]  /*f820*/  R2UR UR8, R4 ;  /* 0x00000000040872ca */ /* 0x000fe200000e0000 */
[----:B------:R-:W-:Y:S01]  /*f830*/  UPRMT UR23, URZ, 0x5410, UR22 ;  /* 0x000054103f177896 */ /* 0x000fe20008000016 */
[----:B------:R-:W-:Y:S01]  /*f840*/  R2UR UR10, R13 ;  /* 0x000000000d0a72ca */ /* 0x000fe200000e0000 */
[----:B------:R-:W-:Y:S01]  /*f850*/  VIADD R3, R3, 0x1 ;  /* 0x0000000103037836 */ /* 0x000fe20000000000 */
[----:B------:R-:W-:Y:S01]  /*f860*/  R2UR UR12, R6 ;  /* 0x00000000060c72ca */ /* 0x000fe200000e0000 */
[----:B------:R-:W-:Y:S01]  /*f870*/  ULEA UR11, UR11, UR7, 0xe ;  /* 0x000000070b0b7291 */ /* 0x000fe2000f8e703f */
[----:B------:R-:W-:Y:S01]  /*f880*/  R2UR UR28, R7 ;  /* 0x00000000071c72ca */ /* 0x000fe200000e0000 */
[----:B------:R-:W-:Y:S01]  /*f890*/  UPRMT UR36, URZ, 0x5410, UR20 ;  /* 0x000054103f247896 */ /* 0x000fe20008000014 */
[----:B------:R-:W-:Y:S01]  /*f8a0*/  ISETP.GT.AND P1, PT, R14, 0x1, PT ;  /* 0x000000010e00780c */ /* 0x000fe20003f24270 */
[----:B------:R-:W-:Y:S01]  /*f8b0*/  UIADD3 UR26, UR26, 0x12180, UR11 ;  /* 0x000121801a1a7890 */ /* 0x000fe2000fffe00b */
[----:B------:R-:W-:Y:S01]  /*f8c0*/  ISETP.NE.AND P0, PT, R3, 0x9, PT ;  /* 0x000000090300780c */ /* 0x000fe20003f05270 */
[----:B------:R-:W-:Y:S01]  /*f8d0*/  UIADD3.X UR35, URZ, UR33, URZ, UP1, !UPT ;  /* 0x000000213f237290 */ /* 0x000fe20008ffe43f */
[----:B------:R-:W-:Y:S01]  /*f8e0*/  VIADD R13, R13, 0x40 ;  /* 0x000000400d0d7836 */ /* 0x000fe20000000000 */
[----:B------:R-:W-:Y:S01]  /*f8f0*/  UIADD3 UR8, UR8, 0x180, URZ ;  /* 0x0000018008087890 */ /* 0x000fe2000fffe03f */
[----:B------:R-:W-:Y:S01]  /*f900*/  SEL R5, RZ, 0x1, P0 ;  /* 0x00000001ff057807 */ /* 0x000fe20000000000 */
[----:B------:R-:W-:Y:S01]  /*f910*/  UMOV UR16, 0x0 ;  /* 0x0000000000107882 */ /* 0x000fe20000000000 */
[----:B------:R-:W-:Y:S01]  /*f920*/  UMOV UR17, 0x10000000 ;  /* 0x1000000000117882 */ /* 0x000fe20000000000 */
[----:B------:R-:W-:Y:S01]  /*f930*/  UMOV UR11, UR27 ;  /* 0x0000001b000b7c82 */ /* 0x000fe20008000000 */
[----:B------:R-:W-:-:S02]  /*f940*/  LOP3.LUT R2, R2, R5, RZ, 0x3c, !PT ;  /* 0x0000000502027212 */ /* 0x000fc400078e3cff */
[----:B------:R-:W-:Y:S02]  /*f950*/  SEL R3, R3, RZ, P0 ;  /* 0x000000ff03037207 */ /* 0x000fe40000000000 */
[----:B------:R0:W-:Y:S02]  /*f960*/  UTMALDG.3D.MULTICAST [UR8], [UR14], UR23, desc[UR16] ;  /* 0x000010080e0073b4 */ /* 0x0001e40008011817 */
[----:B0-----:R-:W-:Y:S01]  /*f970*/  UMOV UR8, UR26 ;  /* 0x0000001a00087c82 */ /* 0x001fe20008000000 */
[----:B------:R-:W-:Y:S02]  /*f980*/  UMOV UR11, UR28 ;  /* 0x0000001c000b7c82 */ /* 0x000fe40008000000 */
[----:B------:R0:W-:Y:S02]  /*f990*/  UTMALDG.3D.MULTICAST [UR8], [UR34], UR36, desc[UR16] ;  /* 0x00001008220073b4 */ /* 0x0001e40008011824 */
[----:B0-----:R-:W-:Y:S05]  /*f9a0*/  @P1 BRA `(.L_x_310) ;  /* 0xfffffffc00341947 */ /* 0x001fea000383ffff */
.L_x_307:
[----:B------:R-:W-:Y:S05]  /*f9b0*/  BSYNC B1 ;  /* 0x0000000000017941 */ /* 0x000fea0003800000 */
.L_x_306:
[----:B------:R-:W2:Y:S01]  /*f9c0*/  LDL.LU R15, [R1+0x80] ;  /* 0x00008000010f7983 */ /* 0x000ea20000300800 */
[----:B------:R-:W-:Y:S01]  /*f9d0*/  LOP3.LUT P1, RZ, R9, 0xff, RZ, 0xc0, !PT ;  /* 0x000000ff09ff7812 */ /* 0x000fe2000782c0ff */
[----:B------:R-:W-:Y:S01]  /*f9e0*/  VIADD R8, R8, UR19 ;  /* 0x0000001308087c36 */ /* 0x000fe20008000000 */
[----:B------:R-:W-:Y:S01]  /*f9f0*/  ULDC.64 UR8, c[0x0][0x650] ;  /* 0x0001940000087ab9 */ /* 0x000fe20000000a00 */
[----:B------:R-:W3:Y:S01]  /*fa00*/  LDL.LU R12, [R1+0x84] ;  /* 0x00008400010c7983 */ /* 0x000ee20000300800 */
[----:B------:R-:W-:Y:S01]  /*fa10*/  IMAD.U32 R5, RZ, RZ, UR19 ;  /* 0x00000013ff057e24 */ /* 0x000fe2000f8e00ff */
[----:B------:R-:W-:Y:S01]  /*fa20*/  UISETP.GE.U32.AND UP0, UPT, UR19, 0x9, UPT ;  /* 0x000000091300788c */ /* 0x000fe2000bf06070 */
[----:B------:R-:W-:Y:S01]  /*fa30*/  ISETP.GT.U32.AND P0, PT, R8, 0x8, PT ;  /* 0x000000080800780c */ /* 0x000fe20003f04070 */
[----:B------:R-:W-:Y:S01]  /*fa40*/  BSSY B1, `(.L_x_311) ;  /* 0x000006d000017945 */ /* 0x000fe20003800000 */
[----:B------:R-:W-:Y:S01]  /*fa50*/  IMAD.MOV.U32 R7, RZ, RZ, -0x1 ;  /* 0xffffffffff077424 */ /* 0x000fe200078e00ff */
[----:B------:R-:W-:Y:S01]  /*fa60*/  PRMT R9, RZ, 0x7610, R9 ;  /* 0x00007610ff097816 */ /* 0x000fe20000000009 */
[----:B------:R-:W-:Y:S01]  /*fa70*/  IMAD.MOV.U32 R6, RZ, RZ, -0x1 ;  /* 0xffffffffff067424 */ /* 0x000fe200078e00ff */
[----:B------:R-:W-:-:S02]  /*fa80*/  ISETP.LT.U32.AND P0, PT, R5, 0x9, P0 ;  /* 0x000000090500780c */ /* 0x000fc40000701070 */
[----:B------:R-:W0:Y:S01]  /*fa90*/  @P1 S2R R3, SR_CgaCtaId ;  /* 0x0000000000031919 */ /* 0x000e220000008800 */
[----:B------:R-:W-:Y:S02]  /*faa0*/  @P1 MOV R2, 0x400 ;  /* 0x0000040000021802 */ /* 0x000fe40000000f00 */
[----:B------:R-:W-:Y:S02]  /*fab0*/  PLOP3.LUT P3, PT, PT, PT, UP0, 0x80, 0x0 ;  /* 0x000000000000781c */ /* 0x000fe40003f6f008 */
[----:B0-----:R-:W-:Y:S01]  /*fac0*/  @P1 LEA R4, R3, R2, 0x18 ;  /* 0x0000000203041211 */ /* 0x001fe200078ec0ff */
[----:B------:R-:W-:-:S03]  /*fad0*/  IMAD.WIDE.U32 R2, R8, 0x38e38e39, RZ ;  /* 0x38e38e3908027825 */ /* 0x000fc600078e00ff */
[----:B------:R0:W-:Y:S02]  /*fae0*/  @P1 SYNCS.ARRIVE.TRANS64.A1T0 RZ, [R4+URZ+0xa8], RZ ;  /* 0x0000a8ff04ff19a7 */ /* 0x0001e4000810003f */
[----:B------:R-:W-:Y:S02]  /*faf0*/  SHF.R.U32.HI R5, RZ, 0x1, R3 ;  /* 0x00000001ff057819 */ /* 0x000fe40000011603 */
[----:B------:R-:W-:Y:S02]  /*fb00*/  SEL R3, RZ, 0x1, !P0 ;  /* 0x00000001ff037807 */ /* 0x000fe40004000000 */
[----:B------:R-:W-:Y:S01]  /*fb10*/  PRMT R2, RZ, 0x7610, R2 ;  /* 0x00007610ff027816 */ /* 0x000fe20000000002 */
[----:B------:R-:W-:Y:S01]  /*fb20*/  IMAD R8, R5, -0x9, R8 ;  /* 0xfffffff705087824 */ /* 0x000fe200078e0208 */
[----:B------:R-:W-:-:S04]  /*fb30*/  LOP3.LUT R0, R0, R3, RZ, 0x3c, !PT ;  /* 0x0000000300007212 */ /* 0x000fc800078e3cff */
[----:B------:R-:W-:Y:S01]  /*fb40*/  @P3 LOP3.LUT R0, R0, 0x1, R5, 0x78, !PT ;  /* 0x0000000100003812 */ /* 0x000fe200078e7805 */
[----:B------:R-:W-:Y:S01]  /*fb50*/  IMAD.MOV.U32 R5, RZ, RZ, -0x1 ;  /* 0xffffffffff057424 */ /* 0x000fe200078e00ff */
[----:B---3--:R-:W-:-:S04]  /*fb60*/  IADD3 R12, P1, R12, UR24, RZ ;  /* 0x000000180c0c7c10 */ /* 0x008fc8000ff3e0ff */
[----:B--2---:R-:W-:Y:S01]  /*fb70*/  IADD3.X R15, R15, UR21, RZ, P1, !PT ;  /* 0x000000150f0f7c10 */ /* 0x004fe20008ffe4ff */
[----:B------:R0:W-:Y:S01]  /*fb80*/  STL [R1+0x84], R12 ;  /* 0x0000840c01007387 */ /* 0x0001e20000100800 */
[----:B------:R-:W-:-:S03]  /*fb90*/  ISETP.GE.U32.AND P0, PT, R12, UR8, PT ;  /* 0x000000080c007c0c */ /* 0x000fc6000bf06070 */
[----:B------:R0:W-:Y:S01]  /*fba0*/  STL [R1+0x80], R15 ;  /* 0x0000800f01007387 */ /* 0x0001e20000100800 */
[----:B------:R-:W-:-:S13]  /*fbb0*/  ISETP.GE.U32.AND.EX P0, PT, R15, UR9, PT, P0 ;  /* 0x000000090f007c0c */ /* 0x000fda000bf06100 */
[----:B0-----:R-:W-:Y:S05]  /*fbc0*/  @P0 BRA `(.L_x_312) ;  /* 0x0000000400500947 */ /* 0x001fea0003800000 */
[----:B------:R-:W-:Y:S01]  /*fbd0*/  ULDC.64 UR8, c[0x0][0x628] ;  /* 0x00018a0000087ab9 */ /* 0x000fe20000000a00 */
[----:B------:R-:W0:Y:S01]  /*fbe0*/  S2R R11, SR_CTAID.X ;  /* 0x00000000000b7919 */ /* 0x000e220000002500 */
[----:B------:R-:W-:Y:S01]  /*fbf0*/  ISETP.NE.U32.AND P0, PT, RZ, UR8, PT ;  /* 0x00000008ff007c0c */ /* 0x000fe2000bf05070 */
[----:B------:R-:W-:Y:S01]  /*fc00*/  ULDC UR11, c[0x0][0x630] ;  /* 0x00018c00000b7ab9 */ /* 0x000fe20000000800 */
[----:B------:R-:W-:Y:S01]  /*fc10*/  IMAD.MOV.U32 R2, RZ, RZ, R12 ;  /* 0x000000ffff027224 */ /* 0x000fe200078e000c */
[----:B------:R-:W1:Y:S01]  /*fc20*/  S2R R10, SR_CTAID.Y ;  /* 0x00000000000a7919 */ /* 0x000e620000002600 */
[----:B------:R-:W-:Y:S01]  /*fc30*/  ISETP.NE.AND.EX P0, PT, RZ, UR9, PT, P0 ;  /* 0x00000009ff007c0c */ /* 0x000fe2000bf05300 */
[----:B------:R-:W-:-:S12]  /*fc40*/  IMAD.MOV.U32 R3, RZ, RZ, R15 ;  /* 0x000000ffff037224 */ /* 0x000fd800078e000f */
[----:B------:R-:W-:Y:S05]  /*fc50*/  @!P0 BRA `(.L_x_313) ;  /* 0x0000000000288947 */ /* 0x000fea0003800000 */
[----:B------:R-:W-:Y:S02]  /*fc60*/  ULDC UR10, c[0x0][0x634] ;  /* 0x00018d00000a7ab9 */ /* 0x000fe40000000800 */
[----:B------:R-:W-:-:S05]  /*fc70*/  IADD3 R7, P0, R12, UR10, RZ ;  /* 0x0000000a0c077c10 */ /* 0x000fca000ff1e0ff */
[----:B------:R-:W-:-:S04]  /*fc80*/  IMAD.X R13, RZ, RZ, R15, P0 ;  /* 0x000000ffff0d7224 */ /* 0x000fc800000e060f */
[----:B------:R-:W-:-:S04]  /*fc90*/  IMAD.WIDE.U32 R4, R13, UR8, RZ ;  /* 0x000000080d047c25 */ /* 0x000fc8000f8e00ff */
[----:B------:R-:W-:-:S04]  /*fca0*/  IMAD.WIDE.U32 R4, P0, R7, UR9, R4 ;  /* 0x0000000907047c25 */ /* 0x000fc8000f800004 */
[----:B------:R-:W-:-:S04]  /*fcb0*/  IMAD.WIDE.U32 R6, R7, UR8, RZ ;  /* 0x0000000807067c25 */ /* 0x000fc8000f8e00ff */
[----:B------:R-:W-:Y:S01]  /*fcc0*/  IMAD.X R3, RZ, RZ, RZ, P0 ;  /* 0x000000ffff037224 */ /* 0x000fe200000e06ff */
[----:B------:R-:W-:Y:S01]  /*fcd0*/  IADD3 RZ, P0, R7, R4, RZ ;  /* 0x0000000407ff7210 */ /* 0x000fe20007f1e0ff */
[----:B------:R-:W-:-:S04]  /*fce0*/  IMAD.MOV.U32 R2, RZ, RZ, R5 ;  /* 0x000000ffff027224 */ /* 0x000fc800078e0005 */
[----:B------:R-:W-:-:S08]  /*fcf0*/  IMAD.WIDE.U32.X R2, R13, UR9, R2, P0 ;  /* 0x000000090d027c25 */ /* 0x000fd000080e0402 */
.L_x_313:
[--C-:B------:R-:W-:Y:S01]  /*fd00*/  SHF.R.U64 R6, R2, UR11, R3.reuse ;  /* 0x0000000b02067c19 */ /* 0x100fe20008001203 */
[----:B------:R-:W-:Y:S01]  /*fd10*/  ULDC.64 UR8, c[0x0][0x620] ;  /* 0x0001880000087ab9 */ /* 0x000fe20000000a00 */
[----:B------:R-:W-:Y:S01]  /*fd20*/  SHF.R.U32.HI R2, RZ, UR11, R3 ;  /* 0x0000000bff027c19 */ /* 0x000fe20008011603 */
[----:B------:R-:W-:Y:S01]  /*fd30*/  IMAD.MOV.U32 R3, RZ, RZ, R15 ;  /* 0x000000ffff037224 */ /* 0x000fe200078e000f */
[----:B------:R-:W-:Y:S01]  /*fd40*/  IADD3 R5, P0, RZ, -R6, RZ ;  /* 0x80000006ff057210 */ /* 0x000fe20007f1e0ff */
[----:B------:R-:W2:Y:S01]  /*fd50*/  LDC R16, c[0x0][0x144] ;  /* 0x00005100ff107b82 */ /* 0x000ea20000000800 */
[----:B0-----:R-:W-:Y:S01]  /*fd60*/  I2FP.F32.U32 R7, R11 ;  /* 0x0000000b00077245 */ /* 0x001fe20000201000 */
[----:B------:R-:W-:Y:S01]  /*fd70*/  ULDC.64 UR14, c[0x0][0x640] ;  /* 0x00019000000e7ab9 */ /* 0x000fe20000000a00 */
[----:B------:R-:W-:Y:S01]  /*fd80*/  ULDC UR10, c[0x0][0x608] ;  /* 0x00018200000a7ab9 */ /* 0x000fe20000000800 */
[----:B------:R-:W-:Y:S01]  /*fd90*/  IMAD.X R2, RZ, RZ, ~R2, P0 ;  /* 0x000000ffff027224 */ /* 0x000fe200000e0e02 */
[----:B------:R-:W-:-:S03]  /*fda0*/  ISETP.NE.U32.AND P0, PT, RZ, UR14, PT ;  /* 0x0000000eff007c0c */ /* 0x000fc6000bf05070 */
[----:B------:R-:W-:Y:S01]  /*fdb0*/  IMAD R4, R2, UR8, RZ ;  /* 0x0000000802047c24 */ /* 0x000fe2000f8e02ff */
[----:B------:R-:W0:Y:S01]  /*fdc0*/  LDC R13, c[0x0][0x148] ;  /* 0x00005200ff0d7b82 */ /* 0x000e220000000800 */
[----:B------:R-:W-:Y:S01]  /*fdd0*/  IMAD.MOV.U32 R2, RZ, RZ, R12 ;  /* 0x000000ffff027224 */ /* 0x000fe200078e000c */
[----:B------:R-:W-:-:S03]  /*fde0*/  ISETP.NE.AND.EX P0, PT, RZ, UR15, PT, P0 ;  /* 0x0000000fff007c0c */ /* 0x000fc6000bf05300 */
[----:B------:R-:W-:Y:S01]  /*fdf0*/  IMAD.WIDE.U32 R2, R5, UR8, R2 ;  /* 0x0000000805027c25 */ /* 0x000fe2000f8e0002 */
[----:B------:R-:W-:-:S03]  /*fe00*/  ULDC UR8, c[0x0][0x150] ;  /* 0x0000540000087ab9 */ /* 0x000fc60000000800 */
[----:B------:R-:W-:Y:S02]  /*fe10*/  IMAD R5, R5, UR9, R4 ;  /* 0x0000000905057c24 */ /* 0x000fe4000f8e0204 */
[----:B------:R-:W-:Y:S01]  /*fe20*/  FMUL R4, R7, UR8 ;  /* 0x0000000807047c20 */ /* 0x000fe20008400000 */
[----:B------:R-:W-:Y:S01]  /*fe30*/  ULDC UR8, c[0x0][0x618] ;  /* 0x0001860000087ab9 */ /* 0x000fe20000000800 */
[----:B------:R-:W-:Y:S01]  /*fe40*/  ULDC UR9, c[0x0][0x154] ;  /* 0x0000550000097ab9 */ /* 0x000fe20000000800 */
[----:B------:R-:W-:-:S03]  /*fe50*/  IMAD.IADD R3, R3, 0x1, R5 ;  /* 0x0000000103037824 */ /* 0x000fc600078e0205 */
[----:B------:R-:W3:Y:S02]  /*fe60*/  F2I.U32.TRUNC.NTZ R4, R4 ;  /* 0x0000000400047305 */ /* 0x000ee4000020f000 */
[----:B------:R-:W-:Y:S02]  /*fe70*/  SHF.R.U64 R7, R2, UR8, R3 ;  /* 0x0000000802077c19 */ /* 0x000fe40008001203 */
[----:B-1----:R-:W-:-:S05]  /*fe80*/  I2FP.F32.U32 R2, R10 ;  /* 0x0000000a00027245 */ /* 0x002fca0000201000 */
[----:B------:R-:W-:Y:S01]  /*fe90*/  FMUL R5, R2, UR9 ;  /* 0x0000000902057c20 */ /* 0x000fe20008400000 */
[----:B------:R-:W-:Y:S01]  /*fea0*/  SHF.R.U32.HI R2, RZ, UR8, R3 ;  /* 0x00000008ff027c19 */ /* 0x000fe20008011603 */
[----:B------:R-:W-:Y:S02]  /*feb0*/  ULDC UR8, c[0x0][0x658] ;  /* 0x0001960000087ab9 */ /* 0x000fe40000000800 */
[----:B------:R1:W4:Y:S01]  /*fec0*/  F2I.U32.TRUNC.NTZ R15, R5 ;  /* 0x00000005000f7305 */ /* 0x000322000020f000 */
[--C-:B------:R-:W-:Y:S02]  /*fed0*/  SHF.R.U64 R14, R7, UR10, R2.reuse ;  /* 0x0000000a070e7c19 */ /* 0x100fe40008001202 */
[----:B------:R-:W-:Y:S01]  /*fee0*/  SHF.R.U32.HI R3, RZ, UR10, R2 ;  /* 0x0000000aff037c19 */ /* 0x000fe20008011602 */
[----:B---3--:R-:W-:-:S03]  /*fef0*/  IMAD.MOV R2, RZ, RZ, -R4 ;  /* 0x000000ffff027224 */ /* 0x008fc600078e0a04 */
[----:B------:R-:W-:Y:S01]  /*ff00*/  SHF.R.U64 R12, R14, UR8, R3 ;  /* 0x000000080e0c7c19 */ /* 0x000fe20008001203 */
[----:B--2---:R-:W-:Y:S01]  /*ff10*/  IMAD R17, R16, R2, R11 ;  /* 0x0000000210117224 */ /* 0x004fe200078e020b */
[----:B------:R-:W-:-:S03]  /*ff20*/  SHF.R.U32.HI R4, RZ, UR8, R3 ;  /* 0x00000008ff047c19 */ /* 0x000fc60008011603 */
[----:B------:R-:W-:Y:S02]  /*ff30*/  IMAD.MOV.U32 R2, RZ, RZ, R12 ;  /* 0x000000ffff027224 */ /* 0x000fe400078e000c */
[----:B------:R-:W-:Y:S01]  /*ff40*/  IMAD.MOV.U32 R3, RZ, RZ, R4 ;  /* 0x000000ffff037224 */ /* 0x000fe200078e0004 */
[----:B-1--4-:R-:W-:Y:S06]  /*ff50*/  @!P0 BRA `(.L_x_314) ;  /* 0x0000000000288947 */ /* 0x012fec0003800000 */
[----:B------:R-:W-:Y:S02]  /*ff60*/  ULDC UR8, c[0x0][0x64c] ;  /* 0x0001930000087ab9 */ /* 0x000fe40000000800 */
[----:B------:R-:W-:-:S05]  /*ff70*/  IADD3 R3, P0, R12, UR8, RZ ;  /* 0x000000080c037c10 */ /* 0x000fca000ff1e0ff */
[----:B------:R-:W-:-:S04]  /*ff80*/  IMAD.X R11, RZ, RZ, R4, P0 ;  /* 0x000000ffff0b7224 */ /* 0x000fc800000e0604 */
[----:B------:R-:W-:-:S04]  /*ff90*/  IMAD.WIDE.U32 R4, R11, UR14, RZ ;  /* 0x0000000e0b047c25 */ /* 0x000fc8000f8e00ff */
[----:B------:R-:W-:-:S04]  /*ffa0*/  IMAD.WIDE.U32 R4, P0, R3, UR15, R4 ;  /* 0x0000000f03047c25 */ /* 0x000fc8000f800004 */
[----:B------:R-:W-:-:S04]  /*ffb0*/  IMAD.WIDE.U32 R2, R3, UR14, RZ ;  /* 0x0000000e03027c25 */ /* 0x000fc8000f8e00ff */
[----:B------:R-:W-:Y:S01]  /*ffc0*/  IMAD.MOV.U32 R2, RZ, RZ, R5 ;  /* 0x000000ffff027224 */ /* 0x000fe200078e0005 */
[----:B------:R-:W-:Y:S01]  /*ffd0*/  IADD3 RZ, P1, R3, R4, RZ ;  /* 0x0000000403ff7210 */ /* 0x000fe20007f3e0ff */
[----:B------:R-:W-:-:S04]  /*ffe0*/  IMAD.X R3, RZ, RZ, RZ, P0 ;  /* 0x000000ffff037224 */ /* 0x000fc800000e06ff */
[----:B------:R-:W-:-:S08]  /*fff0*/  IMAD.WIDE.U32.X R2, R11, UR15, R2, P1 ;  /* 0x0000000f0b027c25 */ /* 0x000fd000088e0402 */
.L_x_314:
[----:B------:R-:W-:Y:S01]  /*10000*/  ULDC UR8, c[0x0][0x648] ;  /* 0x0001920000087ab9 */ /* 0x000fe20000000800 */
[----:B------:R-:W-:Y:S01]  /*10010*/  IMAD.MOV R15, RZ, RZ, -R15 ;  /* 0x000000ffff0f7224 */ /* 0x000fe200078e0a0f */
[----:B------:R-:W-:Y:S01]  /*10020*/  SHF.R.U64 R3, R2, UR8, R3 ;  /* 0x0000000802037c19 */ /* 0x000fe20008001203 */
[----:B------:R-:W-:Y:S01]  /*10030*/  ULDC UR8, c[0x0][0x638] ;  /* 0x00018e0000087ab9 */ /* 0x000fe20000000800 */
[----:B------:R-:W-:Y:S01]  /*10040*/  LOP3.LUT R2, R14, UR18, RZ, 0xc0, !PT ;  /* 0x000000120e027c12 */ /* 0x000fe2000f8ec0ff */
[----:B0-----:R-:W-:Y:S01]  /*10050*/  @P2 IMAD R17, R13, R15, R10 ;  /* 0x0000000f0d112224 */ /* 0x001fe200078e020a */
[----:B------:R-:W-:Y:S01]  /*10060*/  LOP3.LUT R7, R7, UR4, RZ, 0xc0, !PT ;  /* 0x0000000407077c12 */ /* 0x000fe2000f8ec0ff */
[----:B------:R-:W-:Y:S01]  /*10070*/  IMAD.MOV R5, RZ, RZ, -R3 ;  /* 0x000000ffff057224 */ /* 0x000fe200078e0a03 */
[----:B------:R-:W-:Y:S01]  /*10080*/  ULDC UR9, c[0x0][0x610] ;  /* 0x0001840000097ab9 */ /* 0x000fe20000000800 */
[----:B------:R-:W-:Y:S02]  /*10090*/  IMAD R2, R3, UR5, R2 ;  /* 0x0000000503027c24 */ /* 0x000fe4000f8e0202 */
[----:B------:R-:W-:Y:S01]  /*100a0*/  IMAD R12, R5, UR8, R12 ;  /* 0x00000008050c7c24 */ /* 0x000fe2000f8e020c */
[----:B------:R-:W-:Y:S01]  /*100b0*/  ULDC UR8, c[0x0][0x600] ;  /* 0x0001800000087ab9 */ /* 0x000fe20000000800 */
[----:B------:R-:W-:-:S02]  /*100c0*/  IMAD R5, R2, UR9, R17 ;  /* 0x0000000902057c24 */ /* 0x000fc4000f8e0211 */
[----:B------:R-:W-:Y:S02]  /*100d0*/  IMAD R12, R12, UR8, R7 ;  /* 0x000000080c0c7c24 */ /* 0x000fe4000f8e0207 */
[----:B------:R-:W-:-:S03]  /*100e0*/  IMAD.MOV.U32 R2, RZ, RZ, 0x1 ;  /* 0x00000001ff027424 */ /* 0x000fc600078e00ff */
[----:B------:R-:W-:Y:S02]  /*100f0*/  SEL R7, R12, R5, !P2 ;  /* 0x000000050c077207 */ /* 0x000fe40005000000 */
[----:B------:R-:W-:-:S07]  /*10100*/  SEL R5, R5, R12, !P2 ;  /* 0x0000000c05057207 */ /* 0x000fce0005000000 */
.L_x_312:
[----:B------:R-:W-:Y:S05]  /*10110*/  BSYNC B1 ;  /* 0x0000000000017941 */ /* 0x000fea0003800000 */
.L_x_311:
[----:B------:R-:W-:-:S13]  /*10120*/  LOP3.LUT P0, RZ, R2, 0xff, RZ, 0xc0, !PT ;  /* 0x000000ff02ff7812 */ /* 0x000fda000780c0ff */
[----:B------:R-:W-:Y:S05]  /*10130*/  @P0 BRA `(.L_x_315) ;  /* 0xfffffff400180947 */ /* 0x000fea000383ffff */
[----:B------:R-:W-:Y:S05]  /*10140*/  BSYNC B0 ;  /* 0x0000000000007941 */ /* 0x000fea0003800000 */
.L_x_304:
[----:B------:R-:W-:-:S03]  /*10150*/  UMOV UR8, 0xffffffff ;  /* 0xffffffff00087882 */ /* 0x000fc60000000000 */
[----:B------:R-:W-:Y:S05]  /*10160*/  BRA.DIV UR8, `(.L_x_316) ;  /* 0x0000000608dc7947 */ /* 0x000fea000b800000 */
[----:B------:R-:W-:-:S13]  /*10170*/  ELECT P0, URZ, PT ;  /* 0x00000000003f782f */ /* 0x000fda0003800000 */
.L_x_335:
[----:B------:R-:W-:Y:S04]  /*10180*/  BSSY B0, `(.L_x_317) ;  /* 0x0000059000007945 */ /* 0x000fe80003800000 */
[----:B------:R-:W-:Y:S05]  /*10190*/  @!P0 BRA `(.L_x_318) ;  /* 0x00000004005c8947 */ /* 0x000fea0003800000 */
[----:B------:R-:W-:-:S04]  /*101a0*/  ULOP3.LUT UR8, UR13, 0x2, URZ, 0xfc, !UPT ;  /* 0x000000020d087892 */ /* 0x000fc8000f8efc3f */
[----:B------:R-:W-:-:S06]  /*101b0*/  UISETP.NE.AND UP0, UPT, UR8, 0x3, UPT ;  /* 0x000000030800788c */ /* 0x000fcc000bf05270 */
[----:B------:R-:W-:-:S13]  /*101c0*/  PLOP3.LUT P0, PT, PT, PT, UP0, 0x80, 0x0 ;  /* 0x000000000000781c */ /* 0x000fda0003f0f008 */
[----:B------:R-:W-:Y:S05]  /*101d0*/  @!P0 BRA `(.L_x_319) ;  /* 0x0000000000048947 */ /* 0x000fea0003800000 */
[----:B------:R-:W-:Y:S01]  /*101e0*/  BPT.TRAP 0x1 ;  /* 0x000000040000795c */ /* 0x000fe20000300000 */
.L_x_319:
[----:B------:R-:W0:Y:S01]  /*101f0*/  S2R R3, SR_CgaCtaId ;  /* 0x0000000000037919 */ /* 0x000e220000008800 */
[----:B------:R-:W-:-:S04]  /*10200*/  MOV R2, 0x400 ;  /* 0x0000040000027802 */ /* 0x000fc80000000f00 */
[----:B0-----:R-:W-:Y:S02]  /*10210*/  LEA R3, R3, R2, 0x18 ;  /* 0x0000000203037211 */ /* 0x001fe400078ec0ff */
[----:B------:R-:W-:-:S03]  /*10220*/  SHF.L.U32 R2, R0, 0x1f, RZ ;  /* 0x0000001f00027819 */ /* 0x000fc600000006ff */
[----:B------:R-:W-:-:S04]  /*10230*/  VIADD R3, R3, 0x48 ;  /* 0x0000004803037836 */ /* 0x000fc80000000000 */
[C---:B------:R-:W-:Y:S02]  /*10240*/  IMAD R7, R8.reuse, 0x8, R3 ;  /* 0x0000000808077824 */ /* 0x040fe400078e0203 */
[----:B------:R-:W-:Y:S02]  /*10250*/  VIADD R8, R8, 0x1 ;  /* 0x0000000108087836 */ /* 0x000fe40000000000 */
[----:B------:R-:W0:Y:S03]  /*10260*/  SYNCS.PHASECHK.TRANS64.TRYWAIT P0, [R7+URZ], R2 ;  /* 0x00000002070075a7 */ /* 0x000e26000800017f */
[----:B------:R-:W-:-:S04]  /*10270*/  ISETP.NE.AND P1, PT, R8, 0x9, PT ;  /* 0x000000090800780c */ /* 0x000fc80003f25270 */
[----:B------:R-:W-:Y:S02]  /*10280*/  SEL R5, RZ, 0x1, P1 ;  /* 0x00000001ff057807 */ /* 0x000fe40000800000 */
[----:B------:R-:W-:Y:S02]  /*10290*/  SEL R8, R8, RZ, P1 ;  /* 0x000000ff08087207 */ /* 0x000fe40000800000 */
[----:B------:R-:W-:-:S03]  /*102a0*/  LOP3.LUT R5, R0, R5, RZ, 0x3c, !PT ;  /* 0x0000000500057212 */ /* 0x000fc600078e3cff */
[----:B------:R-:W-:Y:S01]  /*102b0*/  IMAD R9, R8, 0x8, R3 ;  /* 0x0000000808097824 */ /* 0x000fe200078e0203 */
[----:B------:R-:W-:Y:S01]  /*102c0*/  SHF.L.U32 R4, R5, 0x1f, RZ ;  /* 0x0000001f05047819 */ /* 0x000fe200000006ff */
[----:B0-----:R-:W-:Y:S06]  /*102d0*/  @!P0 BRA `(.L_x_320) ;  /* 0x0000000400a08947 */ /* 0x001fec0003800000 */
.L_x_336:
[----:B------:R-:W1:Y:S01]  /*102e0*/  SYNCS.PHASECHK.TRANS64.TRYWAIT P0, [R9+URZ], R4 ;  /* 0x00000004090075a7 */ /* 0x000e62000800017f */
[----:B------:R-:W-:-:S05]  /*102f0*/  VIADD R0, R8, 0x1 ;  /* 0x0000000108007836 */ /* 0x000fca0000000000 */
[----:B------:R-:W-:-:S04]  /*10300*/  ISETP.NE.AND P1, PT, R0, 0x9, PT ;  /* 0x000000090000780c */ /* 0x000fc80003f25270 */
[----:B0-----:R-:W-:Y:S02]  /*10310*/  SEL R2, RZ, 0x1, P1 ;  /* 0x00000001ff027807 */ /* 0x001fe40000800000 */
[----:B------:R-:W-:Y:S02]  /*10320*/  SEL R0, R0, RZ, P1 ;  /* 0x000000ff00007207 */ /* 0x000fe40000800000 */
[----:B------:R-:W-:-:S03]  /*10330*/  LOP3.LUT R7, R5, R2, RZ, 0x3c, !PT ;  /* 0x0000000205077212 */ /* 0x000fc600078e3cff */
[----:B------:R-:W-:Y:S01]  /*10340*/  IMAD R6, R0, 0x8, R3 ;  /* 0x0000000800067824 */ /* 0x000fe200078e0203 */
[----:B------:R-:W-:Y:S01]  /*10350*/  SHF.L.U32 R5, R7, 0x1f, RZ ;  /* 0x0000001f07057819 */ /* 0x000fe200000006ff */
[----:B-1----:R-:W-:Y:S06]  /*10360*/  @!P0 BRA `(.L_x_321) ;  /* 0x0000000400908947 */ /* 0x002fec0003800000 */
.L_x_337:
[----:B------:R-:W1:Y:S01]  /*10370*/  SYNCS.PHASECHK.TRANS64.TRYWAIT P0, [R6+URZ], R5 ;  /* 0x00000005060075a7 */ /* 0x000e62000800017f */
[----:B------:R-:W-:-:S05]  /*10380*/  VIADD R0, R0, 0x1 ;  /* 0x0000000100007836 */ /* 0x000fca0000000000 */
[----:B------:R-:W-:-:S04]  /*10390*/  ISETP.NE.AND P1, PT, R0, 0x9, PT ;  /* 0x000000090000780c */ /* 0x000fc80003f25270 */
[----:B------:R-:W-:Y:S02]  /*103a0*/  SEL R2, RZ, 0x1, P1 ;  /* 0x00000001ff027807 */ /* 0x000fe40000800000 */
[----:B------:R-:W-:Y:S02]  /*103b0*/  SEL R0, R0, RZ, P1 ;  /* 0x000000ff00007207 */ /* 0x000fe40000800000 */
[----:B------:R-:W-:-:S03]  /*103c0*/  LOP3.LUT R7, R7, R2, RZ, 0x3c, !PT ;  /* 0x0000000207077212 */ /* 0x000fc600078e3cff */
[----:B0-----:R-:W-:Y:S01]  /*103d0*/  IMAD R9, R0, 0x8, R3 ;  /* 0x0000000800097824 */ /* 0x001fe200078e0203 */
[----:B------:R-:W-:Y:S01]  /*103e0*/  SHF.L.U32 R4, R7, 0x1f, RZ ;  /* 0x0000001f07047819 */ /* 0x000fe200000006ff */
[----:B-1----:R-:W-:Y:S06]  /*103f0*/  @!P0 BRA `(.L_x_322) ;  /* 0x0000000400808947 */ /* 0x002fec0003800000 */
.L_x_338:
        /* <DEDUP_REMOVED lines=9> */
.L_x_339:
        /* <DEDUP_REMOVED lines=9> */
.L_x_340:
        /* <DEDUP_REMOVED lines=9> */
.L_x_341:
        /* <DEDUP_REMOVED lines=9> */
.L_x_342:
[----:B------:R-:W1:Y:S01]  /*10640*/  SYNCS.PHASECHK.TRANS64.TRYWAIT P0, [R9+URZ], R4 ;  /* 0x00000004090075a7 */ /* 0x000e62000800017f */
[----:B------:R-:W-:-:S05]  /*10650*/  VIADD R0, R0, 0x1 ;  /* 0x0000000100007836 */ /* 0x000fca0000000000 */
[----:B------:R-:W-:-:S04]  /*10660*/  ISETP.NE.AND P1, PT, R0, 0x9, PT ;  /* 0x000000090000780c */ /* 0x000fc80003f25270 */
[----:B------:R-:W-:Y:S02]  /*10670*/  SEL R2, RZ, 0x1, P1 ;  /* 0x00000001ff027807 */ /* 0x000fe40000800000 */
[----:B------:R-:W-:Y:S02]  /*10680*/  SEL R0, R0, RZ, P1 ;  /* 0x000000ff00007207 */ /* 0x000fe40000800000 */
[----:B------:R-:W-:Y:S01]  /*10690*/  LOP3.LUT R2, R7, R2, RZ, 0x3c, !PT ;  /* 0x0000000207027212 */ /* 0x000fe200078e3cff */
[----:B-1----:R-:W-:Y:S06]  /*106a0*/  @!P0 BRA `(.L_x_327) ;  /* 0x0000000400388947 */ /* 0x002fec0003800000 */
.L_x_343:
[----:B------:R-:W-:Y:S01]  /*106b0*/  IMAD R3, R0, 0x8, R3 ;  /* 0x0000000800037824 */ /* 0x000fe200078e0203 */
[----:B------:R-:W-:-:S07]  /*106c0*/  SHF.L.U32 R0, R2, 0x1f, RZ ;  /* 0x0000001f02007819 */ /* 0x000fce00000006ff */
.L_x_328:
[----:B--2---:R2:W3:Y:S02]  /*106d0*/  SYNCS.PHASECHK.TRANS64.TRYWAIT P0, [R3+URZ], R0 ;  /* 0x00000000030075a7 */ /* 0x0044e4000800017f */
[----:B---3--:R-:W-:Y:S05]  /*106e0*/  @!P0 NANOSLEEP.SYNCS 0x989680 ;  /* 0x009896800000895d */ /* 0x008fea0003900000 */
[----:B------:R-:W3:Y:S02]  /*106f0*/  @!P0 SYNCS.PHASECHK.TRANS64 P0, [R3+URZ], R0 ;  /* 0x00000000030085a7 */ /* 0x000ee4000800007f */
[----:B---3--:R-:W-:Y:S05]  /*10700*/  @!P0 BRA `(.L_x_328) ;  /* 0xfffffffc00f08947 */ /* 0x008fea000383ffff */
.L_x_318:
[----:B------:R-:W-:Y:S05]  /*10710*/  BSYNC B0 ;  /* 0x0000000000007941 */ /* 0x000fea0003800000 */
.L_x_317:
[----:B------:R-:W-:Y:S05]  /*10720*/  EXIT ;  /* 0x000000000000794d */ /* 0x000fea0003800000 */
.L_x_22:
[----:B-1----:R-:W-:-:S04]  /*10730*/  IMAD.U32 R3, RZ, RZ, UR6 ;  /* 0x00000006ff037e24 */ /* 0x002fc8000f8e00ff */
[----:B------:R1:W2:Y:S03]  /*10740*/  SYNCS.PHASECHK.TRANS64.TRYWAIT P0, [R3+URZ], R0 ;  /* 0x00000000030075a7 */ /* 0x0002a6000800017f */
[----:B--2---:R-:W-:Y:S05]  /*10750*/  @!P0 NANOSLEEP.SYNCS 0x989680 ;  /* 0x009896800000895d */ /* 0x004fea0003900000 */
[----:B------:R-:W2:Y:S02]  /*10760*/  @!P0 SYNCS.PHASECHK.TRANS64 P0, [R3+URZ], R0 ;  /* 0x00000000030085a7 */ /* 0x000ea4000800007f */
[----:B--2---:R-:W-:Y:S05]  /*10770*/  @!P0 BRA `(.L_x_22) ;  /* 0xfffffffc00ec8947 */ /* 0x004fea000383ffff */
[----:B------:R-:W-:Y:S05]  /*10780*/  BRA `(.L_x_21) ;  /* 0xffffff1400dc7947 */ /* 0x000fea000383ffff */
.L_x_28:
[----:B-----5:R1:W-:Y:S02]  /*10790*/  STL [R1+0x90], R0 ;  /* 0x0000900001007387 */ /* 0x0203e40000100800 */
[----:B-1----:R-:W-:-:S04]  /*107a0*/  IMAD.U32 R0, RZ, RZ, UR9 ;  /* 0x00000009ff007e24 */ /* 0x002fc8000f8e00ff */
[----:B------:R1:W3:Y:S03]  /*107b0*/  SYNCS.PHASECHK.TRANS64.TRYWAIT P0, [R0+URZ], R229 ;  /* 0x000000e5000075a7 */ /* 0x0002e6000800017f */
[----:B---3--:R-:W-:Y:S05]  /*107c0*/  @!P0 NANOSLEEP.SYNCS 0x989680 ;  /* 0x009896800000895d */ /* 0x008fea0003900000 */
[----:B------:R1:W3:Y:S02]  /*107d0*/  @!P0 SYNCS.PHASECHK.TRANS64 P0, [R0+URZ], R229 ;  /* 0x000000e5000085a7 */ /* 0x0002e4000800007f */
[----:B-1----:R1:W5:Y:S02]  /*107e0*/  LDL.LU R0, [R1+0x90] ;  /* 0x0000900001007983 */ /* 0x0023640000300800 */
[----:B-1-3--:R-:W-:Y:S05]  /*107f0*/  @!P0 BRA `(.L_x_28) ;  /* 0xfffffffc00e48947 */ /* 0x00afea000383ffff */
[----:B------:R-:W-:Y:S05]  /*10800*/  BRA `(.L_x_27) ;  /* 0xffffff2800507947 */ /* 0x000fea000383ffff */
.L_x_305:
[----:B------:R-:W-:Y:S01]  /*10810*/  BSSY B1, `(.L_x_329) ;  /* 0x0000006000017945 */ /* 0x000fe20003800000 */
[----:B------:R-:W-:-:S07]  /*10820*/  IMAD.MOV.U32 R2, RZ, RZ, -0x1 ;  /* 0xffffffffff027424 */ /* 0x000fce00078e00ff */
[----:B------:R-:W-:Y:S05]  /*10830*/  WARPSYNC.COLLECTIVE R2, `(.L_x_330) ;  /* 0x00000000020c7348 */ /* 0x000fea0003c00000 */
[----:B------:R-:W-:Y:S02]  /*10840*/  ELECT P0, UR62, PT ;  /* 0x00000000003e782f */ /* 0x000fe40003800000 */
[----:B------:R-:W-:Y:S01]  /*10850*/  MOV R2, UR62 ;  /* 0x0000003e00027c02 */ /* 0x000fe20008000f00 */
[----:B------:R-:W-:Y:S10]  /*10860*/  ENDCOLLECTIVE ;  /* 0x000000000000791b */ /* 0x000ff40003800000 */
.L_x_330:
[----:B------:R-:W-:Y:S05]  /*10870*/  BSYNC B1 ;  /* 0x0000000000017941 */ /* 0x000fea0003800000 */
.L_x_329:
[----:B------:R-:W-:Y:S05]  /*10880*/  BRA `(.L_x_331) ;  /* 0xffffffec00507947 */ /* 0x000fea000383ffff */
.L_x_308:
[----:B0-----:R0:W2:Y:S02]  /*10890*/  SYNCS.PHASECHK.TRANS64.TRYWAIT P0, [R11+URZ+0x48], R4 ;  /* 0x000048040b0075a7 */ /* 0x0010a4000800017f */
[----:B--2---:R-:W-:Y:S05]  /*108a0*/  @!P0 NANOSLEEP.SYNCS 0x989680 ;  /* 0x009896800000895d */ /* 0x004fea0003900000 */
[----:B------:R-:W2:Y:S02]  /*108b0*/  @!P0 SYNCS.PHASECHK.TRANS64 P0, [R11+URZ+0x48], R4 ;  /* 0x000048040b0085a7 */ /* 0x000ea4000800007f */
[----:B--2---:R-:W-:Y:S05]  /*108c0*/  @!P0 BRA `(.L_x_308) ;  /* 0xfffffffc00f08947 */ /* 0x004fea000383ffff */
[----:B------:R-:W-:Y:S05]  /*108d0*/  BRA `(.L_x_332) ;  /* 0xffffffec00907947 */ /* 0x000fea000383ffff */
.L_x_316:
[----:B------:R-:W-:Y:S01]  /*108e0*/  BSSY B0, `(.L_x_333) ;  /* 0x0000006000007945 */ /* 0x000fe20003800000 */
[----:B------:R-:W-:-:S07]  /*108f0*/  IMAD.MOV.U32 R2, RZ, RZ, -0x1 ;  /* 0xffffffffff027424 */ /* 0x000fce00078e00ff */
[----:B------:R-:W-:Y:S05]  /*10900*/  WARPSYNC.COLLECTIVE R2, `(.L_x_334) ;  /* 0x00000000020c7348 */ /* 0x000fea0003c00000 */
[----:B------:R-:W-:Y:S02]  /*10910*/  ELECT P0, UR62, PT ;  /* 0x00000000003e782f */ /* 0x000fe40003800000 */
[----:B------:R-:W-:Y:S01]  /*10920*/  MOV R2, UR62 ;  /* 0x0000003e00027c02 */ /* 0x000fe20008000f00 */
[----:B------:R-:W-:Y:S10]  /*10930*/  ENDCOLLECTIVE ;  /* 0x000000000000791b */ /* 0x000ff40003800000 */
.L_x_334:
[----:B------:R-:W-:Y:S05]  /*10940*/  BSYNC B0 ;  /* 0x0000000000007941 */ /* 0x000fea0003800000 */
.L_x_333:
[----:B------:R-:W-:Y:S05]  /*10950*/  BRA `(.L_x_335) ;  /* 0xfffffff800087947 */ /* 0x000fea000383ffff */
.L_x_320:
[----:B0-----:R0:W1:Y:S02]  /*10960*/  SYNCS.PHASECHK.TRANS64.TRYWAIT P0, [R7+URZ], R2 ;  /* 0x00000002070075a7 */ /* 0x001064000800017f */
[----:B-1----:R-:W-:Y:S05]  /*10970*/  @!P0 NANOSLEEP.SYNCS 0x989680 ;  /* 0x009896800000895d */ /* 0x002fea0003900000 */
[----:B------:R-:W1:Y:S02]  /*10980*/  @!P0 SYNCS.PHASECHK.TRANS64 P0, [R7+URZ], R2 ;  /* 0x00000002070085a7 */ /* 0x000e64000800007f */
[----:B-1----:R-:W-:Y:S05]  /*10990*/  @!P0 BRA `(.L_x_320) ;  /* 0xfffffffc00f08947 */ /* 0x002fea000383ffff */
[----:B------:R-:W-:Y:S05]  /*109a0*/  BRA `(.L_x_336) ;  /* 0xfffffff8004c7947 */ /* 0x000fea000383ffff */
.L_x_321:
[----:B0-----:R0:W1:Y:S02]  /*109b0*/  SYNCS.PHASECHK.TRANS64.TRYWAIT P0, [R9+URZ], R4 ;  /* 0x00000004090075a7 */ /* 0x001064000800017f */
[----:B-1----:R-:W-:Y:S05]  /*109c0*/  @!P0 NANOSLEEP.SYNCS 0x989680 ;  /* 0x009896800000895d */ /* 0x002fea0003900000 */
[----:B------:R-:W1:Y:S02]  /*109d0*/  @!P0 SYNCS.PHASECHK.TRANS64 P0, [R9+URZ], R4 ;  /* 0x00000004090085a7 */ /* 0x000e64000800007f */
[----:B-1----:R-:W-:Y:S05]  /*109e0*/  @!P0 BRA `(.L_x_321) ;  /* 0xfffffffc00f08947 */ /* 0x002fea000383ffff */
[----:B------:R-:W-:Y:S05]  /*109f0*/  BRA `(.L_x_337) ;  /* 0xfffffff8005c7947 */ /* 0x000fea000383ffff */
.L_x_322:
[----:B0-----:R0:W1:Y:S02]  /*10a00*/  SYNCS.PHASECHK.TRANS64.TRYWAIT P0, [R6+URZ], R5 ;  /* 0x00000005060075a7 */ /* 0x001064000800017f */
[----:B-1----:R-:W-:Y:S05]  /*10a10*/  @!P0 NANOSLEEP.SYNCS 0x989680 ;  /* 0x009896800000895d */ /* 0x002fea0003900000 */
[----:B------:R-:W1:Y:S02]  /*10a20*/  @!P0 SYNCS.PHASECHK.TRANS64 P0, [R6+URZ], R5 ;  /* 0x00000005060085a7 */ /* 0x000e64000800007f */
[----:B-1----:R-:W-:Y:S05]  /*10a30*/  @!P0 BRA `(.L_x_322) ;  /* 0xfffffffc00f08947 */ /* 0x002fea000383ffff */
[----:B------:R-:W-:Y:S05]  /*10a40*/  BRA `(.L_x_338) ;  /* 0xfffffff8006c7947 */ /* 0x000fea000383ffff */
.L_x_323:
[----:B0-----:R0:W1:Y:S02]  /*10a50*/  SYNCS.PHASECHK.TRANS64.TRYWAIT P0, [R9+URZ], R4 ;  /* 0x00000004090075a7 */ /* 0x001064000800017f */
[----:B-1----:R-:W-:Y:S05]  /*10a60*/  @!P0 NANOSLEEP.SYNCS 0x989680 ;  /* 0x009896800000895d */ /* 0x002fea0003900000 */
[----:B------:R-:W1:Y:S02]  /*10a70*/  @!P0 SYNCS.PHASECHK.TRANS64 P0, [R9+URZ], R4 ;  /* 0x00000004090085a7 */ /* 0x000e64000800007f */
[----:B-1----:R-:W-:Y:S05]  /*10a80*/  @!P0 BRA `(.L_x_323) ;  /* 0xfffffffc00f08947 */ /* 0x002fea000383ffff */
[----:B------:R-:W-:Y:S05]  /*10a90*/  BRA `(.L_x_339) ;  /* 0xfffffff8007c7947 */ /* 0x000fea000383ffff */
.L_x_324:
[----:B0-----:R0:W1:Y:S02]  /*10aa0*/  SYNCS.PHASECHK.TRANS64.TRYWAIT P0, [R6+URZ], R5 ;  /* 0x00000005060075a7 */ /* 0x001064000800017f */
[----:B-1----:R-:W-:Y:S05]  /*10ab0*/  @!P0 NANOSLEEP.SYNCS 0x989680 ;  /* 0x009896800000895d */ /* 0x002fea0003900000 */
[----:B------:R-:W1:Y:S02]  /*10ac0*/  @!P0 SYNCS.PHASECHK.TRANS64 P0, [R6+URZ], R5 ;  /* 0x00000005060085a7 */ /* 0x000e64000800007f */
[----:B-1----:R-:W-:Y:S05]  /*10ad0*/  @!P0 BRA `(.L_x_324) ;  /* 0xfffffffc00f08947 */ /* 0x002fea000383ffff */
[----:B------:R-:W-:Y:S05]  /*10ae0*/  BRA `(.L_x_340) ;  /* 0xfffffff8008c7947 */ /* 0x000fea000383ffff */
.L_x_325:
[----:B0-----:R0:W1:Y:S02]  /*10af0*/  SYNCS.PHASECHK.TRANS64.TRYWAIT P0, [R9+URZ], R4 ;  /* 0x00000004090075a7 */ /* 0x001064000800017f */
[----:B-1----:R-:W-:Y:S05]  /*10b00*/  @!P0 NANOSLEEP.SYNCS 0x989680 ;  /* 0x009896800000895d */ /* 0x002fea0003900000 */
[----:B------:R-:W1:Y:S02]  /*10b10*/  @!P0 SYNCS.PHASECHK.TRANS64 P0, [R9+URZ], R4 ;  /* 0x00000004090085a7 */ /* 0x000e64000800007f */
[----:B-1----:R-:W-:Y:S05]  /*10b20*/  @!P0 BRA `(.L_x_325) ;  /* 0xfffffffc00f08947 */ /* 0x002fea000383ffff */
[----:B------:R-:W-:Y:S05]  /*10b30*/  BRA `(.L_x_341) ;  /* 0xfffffff8009c7947 */ /* 0x000fea000383ffff */
.L_x_326:
[----:B0-----:R0:W1:Y:S02]  /*10b40*/  SYNCS.PHASECHK.TRANS64.TRYWAIT P0, [R6+URZ], R5 ;  /* 0x00000005060075a7 */ /* 0x001064000800017f */
[----:B-1----:R-:W-:Y:S05]  /*10b50*/  @!P0 NANOSLEEP.SYNCS 0x989680 ;  /* 0x009896800000895d */ /* 0x002fea0003900000 */
[----:B------:R-:W1:Y:S02]  /*10b60*/  @!P0 SYNCS.PHASECHK.TRANS64 P0, [R6+URZ], R5 ;  /* 0x00000005060085a7 */ /* 0x000e64000800007f */
[----:B-1----:R-:W-:Y:S05]  /*10b70*/  @!P0 BRA `(.L_x_326) ;  /* 0xfffffffc00f08947 */ /* 0x002fea000383ffff */
[----:B------:R-:W-:Y:S05]  /*10b80*/  BRA `(.L_x_342) ;  /* 0xfffffff800ac7947 */ /* 0x000fea000383ffff */
.L_x_327:
[----:B-1----:R1:W2:Y:S02]  /*10b90*/  SYNCS.PHASECHK.TRANS64.TRYWAIT P0, [R9+URZ], R4 ;  /* 0x00000004090075a7 */ /* 0x0022a4000800017f */
[----:B--2---:R-:W-:Y:S05]  /*10ba0*/  @!P0 NANOSLEEP.SYNCS 0x989680 ;  /* 0x009896800000895d */ /* 0x004fea0003900000 */
[----:B------:R-:W2:Y:S02]  /*10bb0*/  @!P0 SYNCS.PHASECHK.TRANS64 P0, [R9+URZ], R4 ;  /* 0x00000004090085a7 */ /* 0x000ea4000800007f */
[----:B--2---:R-:W-:Y:S05]  /*10bc0*/  @!P0 BRA `(.L_x_327) ;  /* 0xfffffffc00f08947 */ /* 0x004fea000383ffff */
[----:B------:R-:W-:Y:S05]  /*10bd0*/  BRA `(.L_x_343) ;  /* 0xfffffff800b47947 */ /* 0x000fea000383ffff */
.L_x_344:
[----:B------:R-:W-:-:S00]  /*10be0*/  BRA `(.L_x_344) ;  /* 0xfffffffc00fc7947 */ /* 0x000fc0000383ffff */
[----:B------:R-:W-:-:S00]  /*10bf0*/  NOP ;  /* 0x0000000000007918 */ /* 0x000fc00000000000 */
        /* <DEDUP_REMOVED lines=8> */
.L_x_345:


//--------------------- .nv.shared._ZN7cutlass13device_kernelINS_4gemm6kernel13GemmUniversalIN4cute5tupleIJiiiiEEENS1_10collective13CollectiveMmaINS1_37MainloopSm90TmaGmmaWarpSpecializedFP8ILi9ENS5_IJNS4_1CILi2EEESB_NSA_ILi1EEEEEENS1_35KernelTmaWarpSpecializedCooperativeEEENS5_IJNSA_ILi128EEENSA_ILi256EEENSA_ILi64EEEEEENS_12float_e4m3_tENS5_IJlSC_lEEESK_SL_NS4_8TiledMMAINS4_8MMA_AtomIJNS4_4SM904GMMA31MMA_64x256x32_F32E4M3E4M3_SS_TNILNSP_7ScaleInE1ELSR_1EEEEEENS4_6LayoutINS5_IJSB_SC_SC_EEENS5_IJSC_NSA_ILi0EEESW_EEEEENS5_IJNS4_10UnderscoreESZ_SZ_EEEEENS4_23SM90_TMA_LOAD_MULTICASTENS4_14ComposedLayoutINS4_7SwizzleILi2ELi4ELi3EEENS4_18smem_ptr_flag_bitsILi8EEENSU_INS5_IJNSA_ILi8EEESI_EEENS5_IJSI_SC_EEEEEEEvNS4_8identityES12_S1C_vS1D_EENS_8epilogue10collective6detail29Sm90TmaWarpSpecializedAdapterINS1G_15DefaultEpilogueISK_SL_SL_NS1F_6thread17LinearCombinationISK_Li1EffLNS1K_9ScaleType4KindE0ELNS_15FloatRoundStyleE2ESK_EENS1_15EpilogueDefaultEEEEEvvEEEEvNT_6ParamsE --------------------------
	.section	.nv.shared._ZN7cutlass13device_kernelINS_4gemm6kernel13GemmUniversalIN4cute5tupleIJiiiiEEENS1_10collective13CollectiveMmaINS1_37MainloopSm90TmaGmmaWarpSpecializedFP8ILi9ENS5_IJNS4_1CILi2EEESB_NSA_ILi1EEEEEENS1_35KernelTmaWarpSpecializedCooperativeEEENS5_IJNSA_ILi128EEENSA_ILi256EEENSA_ILi64EEEEEENS_12float_e4m3_tENS5_IJlSC_lEEESK_SL_NS4_8TiledMMAINS4_8MMA_AtomIJNS4_4SM904GMMA31MMA_64x256x32_F32E4M3E4M3_SS_TNILNSP_7ScaleInE1ELSR_1EEEEEENS4_6LayoutINS5_IJSB_SC_SC_EEENS5_IJSC_NSA_ILi0EEESW_EEEEENS5_IJNS4_10UnderscoreESZ_SZ_EEEEENS4_23SM90_TMA_LOAD_MULTICASTENS4_14ComposedLayoutINS4_7SwizzleILi2ELi4ELi3EEENS4_18smem_ptr_flag_bitsILi8EEENSU_INS5_IJNSA_ILi8EEESI_EEENS5_IJSI_SC_EEEEEEEvNS4_8identityES12_S1C_vS1D_EENS_8epilogue10collective6detail29Sm90TmaWarpSpecializedAdapterINS1G_15DefaultEpilogueISK_SL_SL_NS1F_6thread17LinearCombinationISK_Li1EffLNS1K_9ScaleType4KindE0ELNS_15FloatRoundStyleE2ESK_EENS1_15EpilogueDefaultEEEEEvvEEEEvNT_6ParamsE,"aw",@nobits
	.sectionflags	@""
	.align	16
	.zero		1024


//--------------------- .nv.shared.reserved.0     --------------------------
	.section	.nv.shared.reserved.0,"aw",@nobits
	.weak		__nv_reservedSMEM_offset_0_alias
	.size		__nv_reservedSMEM_offset_0_alias, 0, 0
	.other		__nv_reservedSMEM_offset_0_alias,@"STO_CUDA_RESERVED_SHARED STV_DEFAULT"
__nv_reservedSMEM_offset_0_alias:
	.zero		0


//--------------------- .nv.global                --------------------------
	.section	.nv.global,"aw",@nobits
.nv.global:
	.type		_ZN39_INTERNAL_4a9e3f83_4_k_cu_997c6e2d_50374cute1_E,@object
	.size		_ZN39_INTERNAL_4a9e3f83_4_k_cu_997c6e2d_50374cute1_E,(_ZN39_INTERNAL_4a9e3f83_4_k_cu_997c6e2d_50374cuda3std3__45__cpo6cbeginE - _ZN39_INTERNAL_4a9e3f83_4_k_cu_997c6e2d_50374cute1_E)
_ZN39_INTERNAL_4a9e3f83_4_k_cu_997c6e2d_50374cute1_E:
	.zero		1
	.type		_ZN39_INTERNAL_4a9e3f83_4_k_cu_997c6e2d_50374cuda3std3__45__cpo6cbeginE,@object
	.size		_ZN39_INTERNAL_4a9e3f83_4_k_cu_997c6e2d_50374cuda3std3__45__cpo6cbeginE,(_ZN39_INTERNAL_4a9e3f83_4_k_cu_997c6e2d_50374cuda3std3__48in_placeE - _ZN39_INTERNAL_4a9e3f83_4_k_cu_997c6e2d_50374cuda3std3__45__cpo6cbeginE)
_ZN39_INTERNAL_4a9e3f83_4_k_cu_997c6e2d_50374cuda3std3__45__cpo6cbeginE:
	.zero		1
	.type		_ZN39_INTERNAL_4a9e3f83_4_k_cu_997c6e2d_50374cuda3std3__48in_placeE,@object
	.size		_ZN39_INTERNAL_4a9e3f83_4_k_cu_997c6e2d_50374cuda3std3__48in_placeE,(_ZN39_INTERNAL_4a9e3f83_4_k_cu_997c6e2d_50374cuda3std6ranges3__45__cpo9iter_moveE - _ZN39_INTERNAL_4a9e3f83_4_k_cu_997c6e2d_50374cuda3std3__48in_placeE)
_ZN39_INTERNAL_4a9e3f83_4_k_cu_997c6e2d_50374cuda3std3__48in_placeE:
	.zero		1
	.type		_ZN39_INTERNAL_4a9e3f83_4_k_cu_997c6e2d_50374cuda3std6ranges3__45__cpo9iter_moveE,@object
	.size		_ZN39_INTERNAL_4a9e3f83_4_k_cu_997c6e2d_50374cuda3std6ranges3__45__cpo9iter_moveE,(_ZN39_INTERNAL_4a9e3f83_4_k_cu_997c6e2d_50374cuda3std3__45__cpo5beginE - _ZN39_INTERNAL_4a9e3f83_4_k_cu_997c6e2d_50374cuda3std6ranges3__45__cpo9iter_moveE)
_ZN39_INTERNAL_4a9e3f83_4_k_cu_997c6e2d_50374cuda3std6ranges3__45__cpo9iter_moveE:
	.zero		1
	.type		_ZN39_INTERNAL_4a9e3f83_4_k_cu_997c6e2d_50374cuda3std3__45__cpo5beginE,@object
	.size		_ZN39_INTERNAL_4a9e3f83_4_k_cu_997c6e2d_50374cuda3std3__45__cpo5beginE,(_ZN39_INTERNAL_4a9e3f83_4_k_cu_997c6e2d_50374cuda3std3__441_GLOBAL__N__4a9e3f83_4_k_cu_997c6e2d_50376ignoreE - _ZN39_INTERNAL_4a9e3f83_4_k_cu_997c6e2d_50374cuda3std3__45__cpo5beginE)
_ZN39_INTERNAL_4a9e3f83_4_k_cu_997c6e2d_50374cuda3std3__45__cpo5beginE:
	.zero		1
	.type		_ZN39_INTERNAL_4a9e3f83_4_k_cu_997c6e2d_50374cuda3std3__441_GLOBAL__N__4a9e3f83_4_k_cu_997c6e2d_50376ignoreE,@object
	.size		_ZN39_INTERNAL_4a9e3f83_4_k_cu_997c6e2d_50374cuda3std3__441_GLOBAL__N__4a9e3f83_4_k_cu_997c6e2d_50376ignoreE,(_ZN39_INTERNAL_4a9e3f83_4_k_cu_997c6e2d_50374cute7productE - _ZN39_INTERNAL_4a9e3f83_4_k_cu_997c6e2d_50374cuda3std3__441_GLOBAL__N__4a9e3f83_4_k_cu_997c6e2d_50376ignoreE)
_ZN39_INTERNAL_4a9e3f83_4_k_cu_997c6e2d_50374cuda3std3__441_GLOBAL__N__4a9e3f83_4_k_cu_997c6e2d_50376ignoreE:
	.zero		1
	.type		_ZN39_INTERNAL_4a9e3f83_4_k_cu_997c6e2d_50374cute7productE,@object
	.size		_ZN39_INTERNAL_4a9e3f83_4_k_cu_997c6e2d_50374cute7productE,(_ZN39_INTERNAL_4a9e3f83_4_k_cu_997c6e2d_50374cuda3std3__45__cpo3endE - _ZN39_INTERNAL_4a9e3f83_4_k_cu_997c6e2d_50374cute7productE)
_ZN39_INTERNAL_4a9e3f83_4_k_cu_997c6e2d_50374cute7productE:
	.zero		1
	.type		_ZN39_INTERNAL_4a9e3f83_4_k_cu_997c6e2d_50374cuda3std3__45__cpo3endE,@object
	.size		_ZN39_INTERNAL_4a9e3f83_4_k_cu_997c6e2d_50374cuda3std3__45__cpo3endE,(_ZN39_INTERNAL_4a9e3f83_4_k_cu_997c6e2d_50374cuda3std3__419piecewise_constructE - _ZN39_INTERNAL_4a9e3f83_4_k_cu_997c6e2d_50374cuda3std3__45__cpo3endE)
_ZN39_INTERNAL_4a9e3f83_4_k_cu_997c6e2d_50374cuda3std3__45__cpo3endE:
	.zero		1
	.type		_ZN39_INTERNAL_4a9e3f83_4_k_cu_997c6e2d_50374cuda3std3__419piecewise_constructE,@object
	.size		_ZN39_INTERNAL_4a9e3f83_4_k_cu_997c6e2d_50374cuda3std3__419piecewise_constructE,(_ZN39_INTERNAL_4a9e3f83_4_k_cu_997c6e2d_50374cuda3std3__45__cpo4cendE - _ZN39_INTERNAL_4a9e3f83_4_k_cu_997c6e2d_50374cuda3std3__419piecewise_constructE)
_ZN39_INTERNAL_4a9e3f83_4_k_cu_997c6e2d_50374cuda3std3__419piecewise_constructE:
	.zero		1
	.type		_ZN39_INTERNAL_4a9e3f83_4_k_cu_997c6e2d_50374cuda3std3__45__cpo4cendE,@object
	.size		_ZN39_INTERNAL_4a9e3f83_4_k_cu_997c6e2d_50374cuda3std3__45__cpo4cendE,(_ZN39_INTERNAL_4a9e3f83_4_k_cu_997c6e2d_50374cuda3std6ranges3__45__cpo4swapE - _ZN39_INTERNAL_4a9e3f83_4_k_cu_997c6e2d_50374cuda3std3__45__cpo4cendE)
_ZN39_INTERNAL_4a9e3f83_4_k_cu_997c6e2d_50374cuda3std3__45__cpo4cendE:
	.zero		1
	.type		_ZN39_INTERNAL_4a9e3f83_4_k_cu_997c6e2d_50374cuda3std6ranges3__45__cpo4swapE,@object
	.size		_ZN39_INTERNAL_4a9e3f83_4_k_cu_997c6e2d_50374cuda3std6ranges3__45__cpo4swapE,(.L_7 - _ZN39_INTERNAL_4a9e3f83_4_k_cu_997c6e2d_50374cuda3std6ranges3__45__cpo4swapE)
_ZN39_INTERNAL_4a9e3f83_4_k_cu_997c6e2d_50374cuda3std6ranges3__45__cpo4swapE:
	.zero		1
.L_7:


//--------------------- .nv.constant0._ZN7cutlass13device_kernelINS_4gemm6kernel13GemmUniversalIN4cute5tupleIJiiiiEEENS1_10collective13CollectiveMmaINS1_37MainloopSm90TmaGmmaWarpSpecializedFP8ILi9ENS5_IJNS4_1CILi2EEESB_NSA_ILi1EEEEEENS1_35KernelTmaWarpSpecializedCooperativeEEENS5_IJNSA_ILi128EEENSA_ILi256EEENSA_ILi64EEEEEENS_12float_e4m3_tENS5_IJlSC_lEEESK_SL_NS4_8TiledMMAINS4_8MMA_AtomIJNS4_4SM904GMMA31MMA_64x256x32_F32E4M3E4M3_SS_TNILNSP_7ScaleInE1ELSR_1EEEEEENS4_6LayoutINS5_IJSB_SC_SC_EEENS5_IJSC_NSA_ILi0EEESW_EEEEENS5_IJNS4_10UnderscoreESZ_SZ_EEEEENS4_23SM90_TMA_LOAD_MULTICASTENS4_14ComposedLayoutINS4_7SwizzleILi2ELi4ELi3EEENS4_18smem_ptr_flag_bitsILi8EEENSU_INS5_IJNSA_ILi8EEESI_EEENS5_IJSI_SC_EEEEEEEvNS4_8identityES12_S1C_vS1D_EENS_8epilogue10collective6detail29Sm90TmaWarpSpecializedAdapterINS1G_15DefaultEpilogueISK_SL_SL_NS1F_6thread17LinearCombinationISK_Li1EffLNS1K_9ScaleType4KindE0ELNS_15FloatRoundStyleE2ESK_EENS1_15EpilogueDefaultEEEEEvvEEEEvNT_6ParamsE --------------------------
	.section	.nv.constant0._ZN7cutlass13device_kernelINS_4gemm6kernel13GemmUniversalIN4cute5tupleIJiiiiEEENS1_10collective13CollectiveMmaINS1_37MainloopSm90TmaGmmaWarpSpecializedFP8ILi9ENS5_IJNS4_1CILi2EEESB_NSA_ILi1EEEEEENS1_35KernelTmaWarpSpecializedCooperativeEEENS5_IJNSA_ILi128EEENSA_ILi256EEENSA_ILi64EEEEEENS_12float_e4m3_tENS5_IJlSC_lEEESK_SL_NS4_8TiledMMAINS4_8MMA_AtomIJNS4_4SM904GMMA31MMA_64x256x32_F32E4M3E4M3_SS_TNILNSP_7ScaleInE1ELSR_1EEEEEENS4_6LayoutINS5_IJSB_SC_SC_EEENS5_IJSC_NSA_ILi0EEESW_EEEEENS5_IJNS4_10UnderscoreESZ_SZ_EEEEENS4_23SM90_TMA_LOAD_MULTICASTENS4_14ComposedLayoutINS4_7SwizzleILi2ELi4ELi3EEENS4_18smem_ptr_flag_bitsILi8EEENSU_INS5_IJNSA_ILi8EEESI_EEENS5_IJSI_SC_EEEEEEEvNS4_8identityES12_S1C_vS1D_EENS_8epilogue10collective6detail29Sm90TmaWarpSpecializedAdapterINS1G_15DefaultEpilogueISK_SL_SL_NS1F_6thread17LinearCombinationISK_Li1EffLNS1K_9ScaleType4KindE0ELNS_15FloatRoundStyleE2ESK_EENS1_15EpilogueDefaultEEEEEvvEEEEvNT_6ParamsE,"a",@progbits
	.sectionflags	@""
	.align	4
.nv.constant0._ZN7cutlass13device_kernelINS_4gemm6kernel13GemmUniversalIN4cute5tupleIJiiiiEEENS1_10collective13CollectiveMmaINS1_37MainloopSm90TmaGmmaWarpSpecializedFP8ILi9ENS5_IJNS4_1CILi2EEESB_NSA_ILi1EEEEEENS1_35KernelTmaWarpSpecializedCooperativeEEENS5_IJNSA_ILi128EEENSA_ILi256EEENSA_ILi64EEEEEENS_12float_e4m3_tENS5_IJlSC_lEEESK_SL_NS4_8TiledMMAINS4_8MMA_AtomIJNS4_4SM904GMMA31MMA_64x256x32_F32E4M3E4M3_SS_TNILNSP_7ScaleInE1ELSR_1EEEEEENS4_6LayoutINS5_IJSB_SC_SC_EEENS5_IJSC_NSA_ILi0EEESW_EEEEENS5_IJNS4_10UnderscoreESZ_SZ_EEEEENS4_23SM90_TMA_LOAD_MULTICASTENS4_14ComposedLayoutINS4_7SwizzleILi2ELi4ELi3EEENS4_18smem_ptr_flag_bitsILi8EEENSU_INS5_IJNSA_ILi8EEESI_EEENS5_IJSI_SC_EEEEEEEvNS4_8identityES12_S1C_vS1D_EENS_8epilogue10collective6detail29Sm90TmaWarpSpecializedAdapterINS1G_15DefaultEpilogueISK_SL_SL_NS1F_6thread17LinearCombinationISK_Li1EffLNS1K_9ScaleType4KindE0ELNS_15FloatRoundStyleE2ESK_EENS1_15EpilogueDefaultEEEEEvvEEEEvNT_6ParamsE:
	.zero		1664


//--------------------- SYMBOLS --------------------------

	.type		.nv.reservedSmem.offset0,@object
	.size		.nv.reservedSmem.offset0,0x4
